//
// Generated by NVIDIA NVVM Compiler
//
// Compiler Build ID: CL-36424714
// Cuda compilation tools, release 13.0, V13.0.88
// Based on NVVM 20.0.0
//

.version 9.0
.target sm_100
.address_size 64

	// .globl	_Z11kernel_initPiPmm

.visible .entry _Z11kernel_initPiPmm(
	.param .u64 .ptr .align 1 _Z11kernel_initPiPmm_param_0,
	.param .u64 .ptr .align 1 _Z11kernel_initPiPmm_param_1,
	.param .u64 _Z11kernel_initPiPmm_param_2
)
{
	.reg .pred 	%p<3>;
	.reg .b32 	%r<6>;
	.reg .b64 	%rd<12>;

	ld.param.u64 	%rd2, [_Z11kernel_initPiPmm_param_0];
	ld.param.u64 	%rd3, [_Z11kernel_initPiPmm_param_1];
	ld.param.u64 	%rd4, [_Z11kernel_initPiPmm_param_2];
	mov.u32 	%r1, %ctaid.x;
	mov.u32 	%r2, %ntid.x;
	mov.u32 	%r3, %tid.x;
	mad.lo.s32 	%r4, %r1, %r2, %r3;
	cvt.u64.u32 	%rd1, %r4;
	setp.le.u64 	%p1, %rd4, %rd1;
	@%p1 bra 	$L__BB0_2;
	cvta.to.global.u64 	%rd5, %rd2;
	cvta.to.global.u64 	%rd6, %rd3;
	shl.b64 	%rd7, %rd1, 2;
	add.s64 	%rd8, %rd5, %rd7;
	ld.global.u32 	%r5, [%rd8];
	setp.gt.s32 	%p2, %r5, 0;
	selp.u64 	%rd9, 1, 0, %p2;
	shl.b64 	%rd10, %rd1, 3;
	add.s64 	%rd11, %rd6, %rd10;
	st.global.u64 	[%rd11], %rd9;
$L__BB0_2:
	ret;

}
	// .globl	_Z10kernel_accPmmm
.visible .entry _Z10kernel_accPmmm(
	.param .u64 .ptr .align 1 _Z10kernel_accPmmm_param_0,
	.param .u64 _Z10kernel_accPmmm_param_1,
	.param .u64 _Z10kernel_accPmmm_param_2
)
{
	.reg .pred 	%p<6>;
	.reg .b32 	%r<5>;
	.reg .b64 	%rd<58>;

	ld.param.u64 	%rd27, [_Z10kernel_accPmmm_param_0];
	ld.param.u64 	%rd28, [_Z10kernel_accPmmm_param_1];
	ld.param.u64 	%rd29, [_Z10kernel_accPmmm_param_2];
	cvta.to.global.u64 	%rd1, %rd27;
	mov.u32 	%r1, %ctaid.x;
	mov.u32 	%r2, %ntid.x;
	mov.u32 	%r3, %tid.x;
	mad.lo.s32 	%r4, %r1, %r2, %r3;
	cvt.u64.u32 	%rd30, %r4;
	mul.lo.s64 	%rd2, %rd29, %rd30;
	add.s64 	%rd31, %rd2, %rd29;
	min.u64 	%rd3, %rd31, %rd28;
	add.s64 	%rd57, %rd2, 1;
	setp.ge.u64 	%p1, %rd57, %rd3;
	@%p1 bra 	$L__BB1_8;
	not.b64 	%rd32, %rd2;
	add.s64 	%rd33, %rd3, %rd32;
	and.b64  	%rd5, %rd33, 3;
	setp.eq.s64 	%p2, %rd5, 0;
	mov.u64 	%rd54, %rd2;
	@%p2 bra 	$L__BB1_5;
	shl.b64 	%rd34, %rd2, 3;
	add.s64 	%rd35, %rd34, %rd1;
	ld.global.u64 	%rd52, [%rd35];
	neg.s64 	%rd51, %rd5;
	add.s64 	%rd50, %rd35, 8;
	add.s64 	%rd54, %rd2, %rd5;
$L__BB1_3:
	.pragma "nounroll";
	ld.global.u64 	%rd36, [%rd50];
	add.s64 	%rd52, %rd36, %rd52;
	st.global.u64 	[%rd50], %rd52;
	add.s64 	%rd51, %rd51, 1;
	setp.ne.s64 	%p3, %rd51, 0;
	add.s64 	%rd50, %rd50, 8;
	@%p3 bra 	$L__BB1_3;
	add.s64 	%rd57, %rd54, 1;
$L__BB1_5:
	sub.s64 	%rd37, %rd3, %rd2;
	add.s64 	%rd38, %rd37, -2;
	setp.lt.u64 	%p4, %rd38, 3;
	@%p4 bra 	$L__BB1_8;
	shl.b64 	%rd39, %rd54, 3;
	add.s64 	%rd40, %rd1, %rd39;
	ld.global.u64 	%rd56, [%rd40];
	shl.b64 	%rd41, %rd57, 3;
	add.s64 	%rd42, %rd41, %rd1;
	add.s64 	%rd55, %rd42, 16;
$L__BB1_7:
	ld.global.u64 	%rd43, [%rd55+-16];
	add.s64 	%rd44, %rd43, %rd56;
	st.global.u64 	[%rd55+-16], %rd44;
	ld.global.u64 	%rd45, [%rd55+-8];
	add.s64 	%rd46, %rd45, %rd44;
	st.global.u64 	[%rd55+-8], %rd46;
	ld.global.u64 	%rd47, [%rd55];
	add.s64 	%rd48, %rd47, %rd46;
	st.global.u64 	[%rd55], %rd48;
	ld.global.u64 	%rd49, [%rd55+8];
	add.s64 	%rd56, %rd49, %rd48;
	st.global.u64 	[%rd55+8], %rd56;
	add.s64 	%rd57, %rd57, 4;
	add.s64 	%rd55, %rd55, 32;
	setp.lt.u64 	%p5, %rd57, %rd3;
	@%p5 bra 	$L__BB1_7;
$L__BB1_8:
	ret;

}
	// .globl	_Z16kernel_acc_blockPmS_mm
.visible .entry _Z16kernel_acc_blockPmS_mm(
	.param .u64 .ptr .align 1 _Z16kernel_acc_blockPmS_mm_param_0,
	.param .u64 .ptr .align 1 _Z16kernel_acc_blockPmS_mm_param_1,
	.param .u64 _Z16kernel_acc_blockPmS_mm_param_2,
	.param .u64 _Z16kernel_acc_blockPmS_mm_param_3
)
{
	.reg .pred 	%p<10>;
	.reg .b64 	%rd<117>;

	ld.param.u64 	%rd35, [_Z16kernel_acc_blockPmS_mm_param_0];
	ld.param.u64 	%rd36, [_Z16kernel_acc_blockPmS_mm_param_1];
	ld.param.u64 	%rd33, [_Z16kernel_acc_blockPmS_mm_param_2];
	ld.param.u64 	%rd34, [_Z16kernel_acc_blockPmS_mm_param_3];
	cvta.to.global.u64 	%rd1, %rd35;
	cvta.to.global.u64 	%rd2, %rd36;
	mov.b64 	%rd37, 0;
	st.global.u64 	[%rd2], %rd37;
	setp.lt.u64 	%p1, %rd34, 2;
	@%p1 bra 	$L__BB2_12;
	add.s64 	%rd111, %rd33, -1;
	add.s64 	%rd4, %rd34, -1;
	add.s64 	%rd40, %rd34, -2;
	and.b64  	%rd5, %rd4, 7;
	setp.lt.u64 	%p2, %rd40, 7;
	mov.b64 	%rd112, 1;
	mov.b64 	%rd110, 0;
	@%p2 bra 	$L__BB2_4;
	shl.b64 	%rd6, %rd33, 3;
	add.s64 	%rd43, %rd6, %rd1;
	add.s64 	%rd106, %rd43, -8;
	shl.b64 	%rd8, %rd33, 6;
	and.b64  	%rd44, %rd4, -8;
	neg.s64 	%rd9, %rd44;
	add.s64 	%rd105, %rd2, 32;
	mov.b64 	%rd112, 1;
	mov.b64 	%rd110, 0;
$L__BB2_3:
	.pragma "nounroll";
	ld.global.u64 	%rd45, [%rd106];
	add.s64 	%rd46, %rd45, %rd110;
	st.global.u64 	[%rd105+-24], %rd46;
	add.s64 	%rd47, %rd106, %rd6;
	ld.global.u64 	%rd48, [%rd47];
	add.s64 	%rd49, %rd48, %rd46;
	st.global.u64 	[%rd105+-16], %rd49;
	add.s64 	%rd50, %rd47, %rd6;
	ld.global.u64 	%rd51, [%rd50];
	add.s64 	%rd52, %rd51, %rd49;
	st.global.u64 	[%rd105+-8], %rd52;
	add.s64 	%rd53, %rd50, %rd6;
	ld.global.u64 	%rd54, [%rd53];
	add.s64 	%rd55, %rd54, %rd52;
	st.global.u64 	[%rd105], %rd55;
	add.s64 	%rd56, %rd53, %rd6;
	ld.global.u64 	%rd57, [%rd56];
	add.s64 	%rd58, %rd57, %rd55;
	st.global.u64 	[%rd105+8], %rd58;
	add.s64 	%rd59, %rd56, %rd6;
	ld.global.u64 	%rd60, [%rd59];
	add.s64 	%rd61, %rd60, %rd58;
	st.global.u64 	[%rd105+16], %rd61;
	add.s64 	%rd62, %rd59, %rd6;
	ld.global.u64 	%rd63, [%rd62];
	add.s64 	%rd64, %rd63, %rd61;
	st.global.u64 	[%rd105+24], %rd64;
	add.s64 	%rd65, %rd62, %rd6;
	ld.global.u64 	%rd66, [%rd65];
	add.s64 	%rd110, %rd66, %rd64;
	st.global.u64 	[%rd105+32], %rd110;
	add.s64 	%rd112, %rd112, 8;
	add.s64 	%rd111, %rd111, %rd6;
	add.s64 	%rd106, %rd106, %rd8;
	add.s64 	%rd67, %rd9, %rd112;
	add.s64 	%rd105, %rd105, 64;
	setp.ne.s64 	%p3, %rd67, 1;
	@%p3 bra 	$L__BB2_3;
$L__BB2_4:
	setp.eq.s64 	%p4, %rd5, 0;
	@%p4 bra 	$L__BB2_12;
	and.b64  	%rd24, %rd4, 3;
	setp.lt.u64 	%p5, %rd5, 4;
	@%p5 bra 	$L__BB2_7;
	shl.b64 	%rd68, %rd111, 3;
	add.s64 	%rd69, %rd1, %rd68;
	ld.global.u64 	%rd70, [%rd69];
	add.s64 	%rd71, %rd70, %rd110;
	shl.b64 	%rd72, %rd112, 3;
	add.s64 	%rd73, %rd2, %rd72;
	st.global.u64 	[%rd73], %rd71;
	shl.b64 	%rd74, %rd33, 3;
	add.s64 	%rd75, %rd69, %rd74;
	ld.global.u64 	%rd76, [%rd75];
	add.s64 	%rd77, %rd76, %rd71;
	st.global.u64 	[%rd73+8], %rd77;
	add.s64 	%rd78, %rd75, %rd74;
	ld.global.u64 	%rd79, [%rd78];
	add.s64 	%rd80, %rd79, %rd77;
	st.global.u64 	[%rd73+16], %rd80;
	add.s64 	%rd81, %rd78, %rd74;
	ld.global.u64 	%rd82, [%rd81];
	add.s64 	%rd83, %rd82, %rd80;
	st.global.u64 	[%rd73+24], %rd83;
	shl.b64 	%rd84, %rd33, 2;
	add.s64 	%rd111, %rd84, %rd111;
	add.s64 	%rd112, %rd112, 4;
$L__BB2_7:
	setp.eq.s64 	%p6, %rd24, 0;
	@%p6 bra 	$L__BB2_12;
	setp.eq.s64 	%p7, %rd24, 1;
	@%p7 bra 	$L__BB2_10;
	shl.b64 	%rd85, %rd112, 3;
	add.s64 	%rd86, %rd2, %rd85;
	ld.global.u64 	%rd87, [%rd86+-8];
	shl.b64 	%rd88, %rd111, 3;
	add.s64 	%rd89, %rd1, %rd88;
	ld.global.u64 	%rd90, [%rd89];
	add.s64 	%rd91, %rd90, %rd87;
	st.global.u64 	[%rd86], %rd91;
	shl.b64 	%rd92, %rd33, 3;
	add.s64 	%rd93, %rd89, %rd92;
	ld.global.u64 	%rd94, [%rd93];
	add.s64 	%rd95, %rd94, %rd91;
	st.global.u64 	[%rd86+8], %rd95;
	shl.b64 	%rd96, %rd33, 1;
	add.s64 	%rd111, %rd111, %rd96;
	add.s64 	%rd112, %rd112, 2;
$L__BB2_10:
	and.b64  	%rd97, %rd4, 1;
	setp.eq.b64 	%p8, %rd97, 1;
	not.pred 	%p9, %p8;
	@%p9 bra 	$L__BB2_12;
	shl.b64 	%rd98, %rd112, 3;
	add.s64 	%rd99, %rd2, %rd98;
	ld.global.u64 	%rd100, [%rd99+-8];
	shl.b64 	%rd101, %rd111, 3;
	add.s64 	%rd102, %rd1, %rd101;
	ld.global.u64 	%rd103, [%rd102];
	add.s64 	%rd104, %rd103, %rd100;
	st.global.u64 	[%rd99], %rd104;
$L__BB2_12:
	ret;

}
	// .globl	_Z16kernel_add_blockPmS_mm
.visible .entry _Z16kernel_add_blockPmS_mm(
	.param .u64 .ptr .align 1 _Z16kernel_add_blockPmS_mm_param_0,
	.param .u64 .ptr .align 1 _Z16kernel_add_blockPmS_mm_param_1,
	.param .u64 _Z16kernel_add_blockPmS_mm_param_2,
	.param .u64 _Z16kernel_add_blockPmS_mm_param_3
)
{
	.reg .pred 	%p<3>;
	.reg .b32 	%r<9>;
	.reg .b64 	%rd<17>;

	ld.param.u64 	%rd4, [_Z16kernel_add_blockPmS_mm_param_0];
	ld.param.u64 	%rd5, [_Z16kernel_add_blockPmS_mm_param_1];
	ld.param.u64 	%rd6, [_Z16kernel_add_blockPmS_mm_param_2];
	ld.param.u64 	%rd7, [_Z16kernel_add_blockPmS_mm_param_3];
	mov.u32 	%r1, %ctaid.x;
	mov.u32 	%r2, %ntid.x;
	mov.u32 	%r3, %tid.x;
	mad.lo.s32 	%r4, %r1, %r2, %r3;
	cvt.u64.u32 	%rd1, %r4;
	mov.u32 	%r5, %ctaid.y;
	mov.u32 	%r6, %ntid.y;
	mov.u32 	%r7, %tid.y;
	mad.lo.s32 	%r8, %r5, %r6, %r7;
	cvt.u64.u32 	%rd2, %r8;
	setp.le.u64 	%p1, %rd7, %rd2;
	@%p1 bra 	$L__BB3_3;
	mad.lo.s64 	%rd3, %rd7, %rd1, %rd2;
	setp.ge.u64 	%p2, %rd3, %rd6;
	@%p2 bra 	$L__BB3_3;
	cvta.to.global.u64 	%rd8, %rd5;
	shl.b64 	%rd9, %rd1, 3;
	add.s64 	%rd10, %rd8, %rd9;
	ld.global.u64 	%rd11, [%rd10];
	cvta.to.global.u64 	%rd12, %rd4;
	shl.b64 	%rd13, %rd3, 3;
	add.s64 	%rd14, %rd12, %rd13;
	ld.global.u64 	%rd15, [%rd14];
	add.s64 	%rd16, %rd15, %rd11;
	st.global.u64 	[%rd14], %rd16;
$L__BB3_3:
	ret;

}
	// .globl	_Z15kernel_debubblePiPmS_m
.visible .entry _Z15kernel_debubblePiPmS_m(
	.param .u64 .ptr .align 1 _Z15kernel_debubblePiPmS_m_param_0,
	.param .u64 .ptr .align 1 _Z15kernel_debubblePiPmS_m_param_1,
	.param .u64 .ptr .align 1 _Z15kernel_debubblePiPmS_m_param_2,
	.param .u64 _Z15kernel_debubblePiPmS_m_param_3
)
{
	.reg .pred 	%p<3>;
	.reg .b32 	%r<6>;
	.reg .b64 	%rd<16>;

	ld.param.u64 	%rd2, [_Z15kernel_debubblePiPmS_m_param_0];
	ld.param.u64 	%rd3, [_Z15kernel_debubblePiPmS_m_param_1];
	ld.param.u64 	%rd4, [_Z15kernel_debubblePiPmS_m_param_2];
	ld.param.u64 	%rd5, [_Z15kernel_debubblePiPmS_m_param_3];
	mov.u32 	%r2, %ctaid.x;
	mov.u32 	%r3, %ntid.x;
	mov.u32 	%r4, %tid.x;
	mad.lo.s32 	%r5, %r2, %r3, %r4;
	cvt.u64.u32 	%rd1, %r5;
	setp.le.u64 	%p1, %rd5, %rd1;
	@%p1 bra 	$L__BB4_3;
	cvta.to.global.u64 	%rd6, %rd2;
	shl.b64 	%rd7, %rd1, 2;
	add.s64 	%rd8, %rd6, %rd7;
	ld.global.u32 	%r1, [%rd8];
	setp.lt.s32 	%p2, %r1, 1;
	@%p2 bra 	$L__BB4_3;
	cvta.to.global.u64 	%rd9, %rd3;
	shl.b64 	%rd10, %rd1, 3;
	add.s64 	%rd11, %rd9, %rd10;
	ld.global.u64 	%rd12, [%rd11];
	cvta.to.global.u64 	%rd13, %rd4;
	shl.b64 	%rd14, %rd12, 2;
	add.s64 	%rd15, %rd13, %rd14;
	st.global.u32 	[%rd15+-4], %r1;
$L__BB4_3:
	ret;

}


// ===== COMPILED SASS (sm_100) =====

	.target	sm_100

	.elftype	@"ET_EXEC"


//--------------------- .note.nv.tkinfo           --------------------------
	.section	.note.nv.tkinfo,"",@"SHT_NOTE"
	.sectionflags	@"SHF_NOTE_NV_TKINFO"
	.tkinfo
        /*0018*/ 	.word	0x00000002
        /*0030*/ 	.string	""
        /*0030*/ 	.string	"ptxas"
        /*0030*/ 	.string	"Cuda compilation tools, release 13.0, V13.0.88"
        /*0030*/ 	.string	"Build cuda_13.0.r13.0/compiler.36424714_0"
        /*0030*/ 	.string	"-arch sm_100 -m 64 "



//--------------------- .note.nv.cuinfo           --------------------------
	.section	.note.nv.cuinfo,"",@"SHT_NOTE"
	.sectionflags	@"SHF_NOTE_NV_CUINFO"
        /*0018*/ 	.short	0x0002
        /*001a*/ 	.short	0x0064
        /*001c*/ 	.short	0x0082
	.zero		2


//--------------------- .nv.info                  --------------------------
	.section	.nv.info,"",@"SHT_CUDA_INFO"
	.align	4


	//----- nvinfo : EIATTR_REGCOUNT
	.align		4
        /*0000*/ 	.byte	0x04, 0x2f
        /*0002*/ 	.short	(.L_1 - .L_0)
	.align		4
.L_0:
        /*0004*/ 	.word	index@(_Z11kernel_initPiPmm)
        /*0008*/ 	.word	0x0000000a


	//----- nvinfo : EIATTR_FRAME_SIZE
	.align		4
.L_1:
        /*000c*/ 	.byte	0x04, 0x11
        /*000e*/ 	.short	(.L_3 - .L_2)
	.align		4
.L_2:
        /*0010*/ 	.word	index@(_Z11kernel_initPiPmm)
        /*0014*/ 	.word	0x00000000


	//----- nvinfo : EIATTR_REGCOUNT
	.align		4
.L_3:
        /*0018*/ 	.byte	0x04, 0x2f
        /*001a*/ 	.short	(.L_5 - .L_4)
	.align		4
.L_4:
        /*001c*/ 	.word	index@(_Z10kernel_accPmmm)
        /*0020*/ 	.word	0x00000020


	//----- nvinfo : EIATTR_FRAME_SIZE
	.align		4
.L_5:
        /*0024*/ 	.byte	0x04, 0x11
        /*0026*/ 	.short	(.L_7 - .L_6)
	.align		4
.L_6:
        /*0028*/ 	.word	index@(_Z10kernel_accPmmm)
        /*002c*/ 	.word	0x00000000


	//----- nvinfo : EIATTR_REGCOUNT
	.align		4
.L_7:
        /*0030*/ 	.byte	0x04, 0x2f
        /*0032*/ 	.short	(.L_9 - .L_8)
	.align		4
.L_8:
        /*0034*/ 	.word	index@(_Z16kernel_acc_blockPmS_mm)
        /*0038*/ 	.word	0x00000016


	//----- nvinfo : EIATTR_FRAME_SIZE
	.align		4
.L_9:
        /*003c*/ 	.byte	0x04, 0x11
        /*003e*/ 	.short	(.L_11 - .L_10)
	.align		4
.L_10:
        /*0040*/ 	.word	index@(_Z16kernel_acc_blockPmS_mm)
        /*0044*/ 	.word	0x00000000


	//----- nvinfo : EIATTR_REGCOUNT
	.align		4
.L_11:
        /*0048*/ 	.byte	0x04, 0x2f
        /*004a*/ 	.short	(.L_13 - .L_12)
	.align		4
.L_12:
        /*004c*/ 	.word	index@(_Z16kernel_add_blockPmS_mm)
        /*0050*/ 	.word	0x0000000c


	//----- nvinfo : EIATTR_FRAME_SIZE
	.align		4
.L_13:
        /*0054*/ 	.byte	0x04, 0x11
        /*0056*/ 	.short	(.L_15 - .L_14)
	.align		4
.L_14:
        /*0058*/ 	.word	index@(_Z16kernel_add_blockPmS_mm)
        /*005c*/ 	.word	0x00000000


	//----- nvinfo : EIATTR_REGCOUNT
	.align		4
.L_15:
        /*0060*/ 	.byte	0x04, 0x2f
        /*0062*/ 	.short	(.L_17 - .L_16)
	.align		4
.L_16:
        /*0064*/ 	.word	index@(_Z15kernel_debubblePiPmS_m)
        /*0068*/ 	.word	0x0000000a


	//----- nvinfo : EIATTR_FRAME_SIZE
	.align		4
.L_17:
        /*006c*/ 	.byte	0x04, 0x11
        /*006e*/ 	.short	(.L_19 - .L_18)
	.align		4
.L_18:
        /*0070*/ 	.word	index@(_Z15kernel_debubblePiPmS_m)
        /*0074*/ 	.word	0x00000000


	//----- nvinfo : EIATTR_MIN_STACK_SIZE
	.align		4
.L_19:
        /*0078*/ 	.byte	0x04, 0x12
        /*007a*/ 	.short	(.L_21 - .L_20)
	.align		4
.L_20:
        /*007c*/ 	.word	index@(_Z15kernel_debubblePiPmS_m)
        /*0080*/ 	.word	0x00000000


	//----- nvinfo : EIATTR_MIN_STACK_SIZE
	.align		4
.L_21:
        /*0084*/ 	.byte	0x04, 0x12
        /*0086*/ 	.short	(.L_23 - .L_22)
	.align		4
.L_22:
        /*0088*/ 	.word	index@(_Z16kernel_add_blockPmS_mm)
        /*008c*/ 	.word	0x00000000


	//----- nvinfo : EIATTR_MIN_STACK_SIZE
	.align		4
.L_23:
        /*0090*/ 	.byte	0x04, 0x12
        /*0092*/ 	.short	(.L_25 - .L_24)
	.align		4
.L_24:
        /*0094*/ 	.word	index@(_Z16kernel_acc_blockPmS_mm)
        /*0098*/ 	.word	0x00000000


	//----- nvinfo : EIATTR_MIN_STACK_SIZE
	.align		4
.L_25:
        /*009c*/ 	.byte	0x04, 0x12
        /*009e*/ 	.short	(.L_27 - .L_26)
	.align		4
.L_26:
        /*00a0*/ 	.word	index@(_Z10kernel_accPmmm)
        /*00a4*/ 	.word	0x00000000


	//----- nvinfo : EIATTR_MIN_STACK_SIZE
	.align		4
.L_27:
        /*00a8*/ 	.byte	0x04, 0x12
        /*00aa*/ 	.short	(.L_29 - .L_28)
	.align		4
.L_28:
        /*00ac*/ 	.word	index@(_Z11kernel_initPiPmm)
        /*00b0*/ 	.word	0x00000000
.L_29:


//--------------------- .nv.compat                --------------------------
	.section	.nv.compat,"",@"SHT_CUDA_COMPAT_INFO"
	.align	4
        /*0000*/ 	.byte	0x02, 0x09, 0x00, 0x00, 0x02, 0x02, 0x01, 0x00, 0x02, 0x05, 0x05, 0x00, 0x03, 0x07, 0x01, 0x01
        /*0010*/ 	.byte	0x02, 0x03, 0x00, 0x00, 0x02, 0x06, 0x01, 0x00, 0x04, 0x0b, 0x08, 0x00, 0x09, 0x00, 0x00, 0x00
        /*0020*/ 	.byte	0x00, 0x00, 0x00, 0x00


//--------------------- .nv.info._Z15kernel_debubblePiPmS_m --------------------------
	.section	.nv.info._Z15kernel_debubblePiPmS_m,"",@"SHT_CUDA_INFO"
	.sectionflags	@""
	.align	4


	//----- nvinfo : EIATTR_CUDA_API_VERSION
	.align		4
        /*0000*/ 	.byte	0x04, 0x37
        /*0002*/ 	.short	(.L_31 - .L_30)
.L_30:
        /*0004*/ 	.word	0x00000082


	//----- nvinfo : EIATTR_KPARAM_INFO
	.align		4
.L_31:
        /*0008*/ 	.byte	0x04, 0x17
        /*000a*/ 	.short	(.L_33 - .L_32)
.L_32:
        /*000c*/ 	.word	0x00000000
        /*0010*/ 	.short	0x0003
        /*0012*/ 	.short	0x0018
        /*0014*/ 	.byte	0x00, 0xf0, 0x21, 0x00


	//----- nvinfo : EIATTR_KPARAM_INFO
	.align		4
.L_33:
        /*0018*/ 	.byte	0x04, 0x17
        /*001a*/ 	.short	(.L_35 - .L_34)
.L_34:
        /*001c*/ 	.word	0x00000000
        /*0020*/ 	.short	0x0002
        /*0022*/ 	.short	0x0010
        /*0024*/ 	.byte	0x00, 0xf5, 0x21, 0x00


	//----- nvinfo : EIATTR_KPARAM_INFO
	.align		4
.L_35:
        /*0028*/ 	.byte	0x04, 0x17
        /*002a*/ 	.short	(.L_37 - .L_36)
.L_36:
        /*002c*/ 	.word	0x00000000
        /*0030*/ 	.short	0x0001
        /*0032*/ 	.short	0x0008
        /*0034*/ 	.byte	0x00, 0xf5, 0x21, 0x00


	//----- nvinfo : EIATTR_KPARAM_INFO
	.align		4
.L_37:
        /*0038*/ 	.byte	0x04, 0x17
        /*003a*/ 	.short	(.L_39 - .L_38)
.L_38:
        /*003c*/ 	.word	0x00000000
        /*0040*/ 	.short	0x0000
        /*0042*/ 	.short	0x0000
        /*0044*/ 	.byte	0x00, 0xf5, 0x21, 0x00


	//----- nvinfo : EIATTR_SPARSE_MMA_MASK
	.align		4
.L_39:
        /*0048*/ 	.byte	0x03, 0x50
        /*004a*/ 	.short	0x0000


	//----- nvinfo : EIATTR_MAXREG_COUNT
	.align		4
        /*004c*/ 	.byte	0x03, 0x1b
        /*004e*/ 	.short	0x00ff


	//----- nvinfo : EIATTR_MERCURY_ISA_VERSION
	.align		4
        /*0050*/ 	.byte	0x03, 0x5f
        /*0052*/ 	.short	0x0101


	//----- nvinfo : EIATTR_VRC_CTA_INIT_COUNT
	.align		4
        /*0054*/ 	.byte	0x02, 0x4a
	.zero		1
	.zero		1


	//----- nvinfo : EIATTR_EXIT_INSTR_OFFSETS
	.align		4
        /*0058*/ 	.byte	0x04, 0x1c
        /*005a*/ 	.short	(.L_41 - .L_40)


	//   ....[0]....
.L_40:
        /*005c*/ 	.word	0x00000080


	//   ....[1]....
        /*0060*/ 	.word	0x000000f0


	//   ....[2]....
        /*0064*/ 	.word	0x00000180


	//----- nvinfo : EIATTR_CBANK_PARAM_SIZE
	.align		4
.L_41:
        /*0068*/ 	.byte	0x03, 0x19
        /*006a*/ 	.short	0x0020


	//----- nvinfo : EIATTR_PARAM_CBANK
	.align		4
        /*006c*/ 	.byte	0x04, 0x0a
        /*006e*/ 	.short	(.L_43 - .L_42)
	.align		4
.L_42:
        /*0070*/ 	.word	index@(.nv.constant0._Z15kernel_debubblePiPmS_m)
        /*0074*/ 	.short	0x0380
        /*0076*/ 	.short	0x0020


	//----- nvinfo : EIATTR_SW_WAR
	.align		4
.L_43:
        /*0078*/ 	.byte	0x04, 0x36
        /*007a*/ 	.short	(.L_45 - .L_44)
.L_44:
        /*007c*/ 	.word	0x00000008
.L_45:


//--------------------- .nv.info._Z16kernel_add_blockPmS_mm --------------------------
	.section	.nv.info._Z16kernel_add_blockPmS_mm,"",@"SHT_CUDA_INFO"
	.sectionflags	@""
	.align	4


	//----- nvinfo : EIATTR_CUDA_API_VERSION
	.align		4
        /*0000*/ 	.byte	0x04, 0x37
        /*0002*/ 	.short	(.L_47 - .L_46)
.L_46:
        /*0004*/ 	.word	0x00000082


	//----- nvinfo : EIATTR_KPARAM_INFO
	.align		4
.L_47:
        /*0008*/ 	.byte	0x04, 0x17
        /*000a*/ 	.short	(.L_49 - .L_48)
.L_48:
        /*000c*/ 	.word	0x00000000
        /*0010*/ 	.short	0x0003
        /*0012*/ 	.short	0x0018
        /*0014*/ 	.byte	0x00, 0xf0, 0x21, 0x00


	//----- nvinfo : EIATTR_KPARAM_INFO
	.align		4
.L_49:
        /*0018*/ 	.byte	0x04, 0x17
        /*001a*/ 	.short	(.L_51 - .L_50)
.L_50:
        /*001c*/ 	.word	0x00000000
        /*0020*/ 	.short	0x0002
        /*0022*/ 	.short	0x0010
        /*0024*/ 	.byte	0x00, 0xf0, 0x21, 0x00


	//----- nvinfo : EIATTR_KPARAM_INFO
	.align		4
.L_51:
        /*0028*/ 	.byte	0x04, 0x17
        /*002a*/ 	.short	(.L_53 - .L_52)
.L_52:
        /*002c*/ 	.word	0x00000000
        /*0030*/ 	.short	0x0001
        /*0032*/ 	.short	0x0008
        /*0034*/ 	.byte	0x00, 0xf5, 0x21, 0x00


	//----- nvinfo : EIATTR_KPARAM_INFO
	.align		4
.L_53:
        /*0038*/ 	.byte	0x04, 0x17
        /*003a*/ 	.short	(.L_55 - .L_54)
.L_54:
        /*003c*/ 	.word	0x00000000
        /*0040*/ 	.short	0x0000
        /*0042*/ 	.short	0x0000
        /*0044*/ 	.byte	0x00, 0xf5, 0x21, 0x00


	//----- nvinfo : EIATTR_SPARSE_MMA_MASK
	.align		4
.L_55:
        /*0048*/ 	.byte	0x03, 0x50
        /*004a*/ 	.short	0x0000


	//----- nvinfo : EIATTR_MAXREG_COUNT
	.align		4
        /*004c*/ 	.byte	0x03, 0x1b
        /*004e*/ 	.short	0x00ff


	//----- nvinfo : EIATTR_MERCURY_ISA_VERSION
	.align		4
        /*0050*/ 	.byte	0x03, 0x5f
        /*0052*/ 	.short	0x0101


	//----- nvinfo : EIATTR_VRC_CTA_INIT_COUNT
	.align		4
        /*0054*/ 	.byte	0x02, 0x4a
	.zero		1
	.zero		1


	//----- nvinfo : EIATTR_EXIT_INSTR_OFFSETS
	.align		4
        /*0058*/ 	.byte	0x04, 0x1c
        /*005a*/ 	.short	(.L_57 - .L_56)


	//   ....[0]....
.L_56:
        /*005c*/ 	.word	0x000000c0


	//   ....[1]....
        /*0060*/ 	.word	0x00000130


	//   ....[2]....
        /*0064*/ 	.word	0x000001f0


	//----- nvinfo : EIATTR_CBANK_PARAM_SIZE
	.align		4
.L_57:
        /*0068*/ 	.byte	0x03, 0x19
        /*006a*/ 	.short	0x0020


	//----- nvinfo : EIATTR_PARAM_CBANK
	.align		4
        /*006c*/ 	.byte	0x04, 0x0a
        /*006e*/ 	.short	(.L_59 - .L_58)
	.align		4
.L_58:
        /*0070*/ 	.word	index@(.nv.constant0._Z16kernel_add_blockPmS_mm)
        /*0074*/ 	.short	0x0380
        /*0076*/ 	.short	0x0020


	//----- nvinfo : EIATTR_SW_WAR
	.align		4
.L_59:
        /*0078*/ 	.byte	0x04, 0x36
        /*007a*/ 	.short	(.L_61 - .L_60)
.L_60:
        /*007c*/ 	.word	0x00000008
.L_61:


//--------------------- .nv.info._Z16kernel_acc_blockPmS_mm --------------------------
	.section	.nv.info._Z16kernel_acc_blockPmS_mm,"",@"SHT_CUDA_INFO"
	.sectionflags	@""
	.align	4


	//----- nvinfo : EIATTR_CUDA_API_VERSION
	.align		4
        /*0000*/ 	.byte	0x04, 0x37
        /*0002*/ 	.short	(.L_63 - .L_62)
.L_62:
        /*0004*/ 	.word	0x00000082


	//----- nvinfo : EIATTR_KPARAM_INFO
	.align		4
.L_63:
        /*0008*/ 	.byte	0x04, 0x17
        /*000a*/ 	.short	(.L_65 - .L_64)
.L_64:
        /*000c*/ 	.word	0x00000000
        /*0010*/ 	.short	0x0003
        /*0012*/ 	.short	0x0018
        /*0014*/ 	.byte	0x00, 0xf0, 0x21, 0x00


	//----- nvinfo : EIATTR_KPARAM_INFO
	.align		4
.L_65:
        /*0018*/ 	.byte	0x04, 0x17
        /*001a*/ 	.short	(.L_67 - .L_66)
.L_66:
        /*001c*/ 	.word	0x00000000
        /*0020*/ 	.short	0x0002
        /*0022*/ 	.short	0x0010
        /*0024*/ 	.byte	0x00, 0xf0, 0x21, 0x00


	//----- nvinfo : EIATTR_KPARAM_INFO
	.align		4
.L_67:
        /*0028*/ 	.byte	0x04, 0x17
        /*002a*/ 	.short	(.L_69 - .L_68)
.L_68:
        /*002c*/ 	.word	0x00000000
        /*0030*/ 	.short	0x0001
        /*0032*/ 	.short	0x0008
        /*0034*/ 	.byte	0x00, 0xf5, 0x21, 0x00


	//----- nvinfo : EIATTR_KPARAM_INFO
	.align		4
.L_69:
        /*0038*/ 	.byte	0x04, 0x17
        /*003a*/ 	.short	(.L_71 - .L_70)
.L_70:
        /*003c*/ 	.word	0x00000000
        /*0040*/ 	.short	0x0000
        /*0042*/ 	.short	0x0000
        /*0044*/ 	.byte	0x00, 0xf5, 0x21, 0x00


	//----- nvinfo : EIATTR_SPARSE_MMA_MASK
	.align		4
.L_71:
        /*0048*/ 	.byte	0x03, 0x50
        /*004a*/ 	.short	0x0000


	//----- nvinfo : EIATTR_MAXREG_COUNT
	.align		4
        /*004c*/ 	.byte	0x03, 0x1b
        /*004e*/ 	.short	0x00ff


	//----- nvinfo : EIATTR_MERCURY_ISA_VERSION
	.align		4
        /*0050*/ 	.byte	0x03, 0x5f
        /*0052*/ 	.short	0x0101


	//----- nvinfo : EIATTR_VRC_CTA_INIT_COUNT
	.align		4
        /*0054*/ 	.byte	0x02, 0x4a
	.zero		1
	.zero		1


	//----- nvinfo : EIATTR_EXIT_INSTR_OFFSETS
	.align		4
        /*0058*/ 	.byte	0x04, 0x1c
        /*005a*/ 	.short	(.L_73 - .L_72)


	//   ....[0]....
.L_72:
        /*005c*/ 	.word	0x00000070


	//   ....[1]....
        /*0060*/ 	.word	0x00000790


	//   ....[2]....
        /*0064*/ 	.word	0x00000ab0


	//   ....[3]....
        /*0068*/ 	.word	0x00000cc0


	//   ....[4]....
        /*006c*/ 	.word	0x00000db0


	//----- nvinfo : EIATTR_CBANK_PARAM_SIZE
	.align		4
.L_73:
        /*0070*/ 	.byte	0x03, 0x19
        /*0072*/ 	.short	0x0020


	//----- nvinfo : EIATTR_PARAM_CBANK
	.align		4
        /*0074*/ 	.byte	0x04, 0x0a
        /*0076*/ 	.short	(.L_75 - .L_74)
	.align		4
.L_74:
        /*0078*/ 	.word	index@(.nv.constant0._Z16kernel_acc_blockPmS_mm)
        /*007c*/ 	.short	0x0380
        /*007e*/ 	.short	0x0020


	//----- nvinfo : EIATTR_SW_WAR
	.align		4
.L_75:
        /*0080*/ 	.byte	0x04, 0x36
        /*0082*/ 	.short	(.L_77 - .L_76)
.L_76:
        /*0084*/ 	.word	0x00000008
.L_77:


//--------------------- .nv.info._Z10kernel_accPmmm --------------------------
	.section	.nv.info._Z10kernel_accPmmm,"",@"SHT_CUDA_INFO"
	.sectionflags	@""
	.align	4


	//----- nvinfo : EIATTR_CUDA_API_VERSION
	.align		4
        /*0000*/ 	.byte	0x04, 0x37
        /*0002*/ 	.short	(.L_79 - .L_78)
.L_78:
        /*0004*/ 	.word	0x00000082


	//----- nvinfo : EIATTR_KPARAM_INFO
	.align		4
.L_79:
        /*0008*/ 	.byte	0x04, 0x17
        /*000a*/ 	.short	(.L_81 - .L_80)
.L_80:
        /*000c*/ 	.word	0x00000000
        /*0010*/ 	.short	0x0002
        /*0012*/ 	.short	0x0010
        /*0014*/ 	.byte	0x00, 0xf0, 0x21, 0x00


	//----- nvinfo : EIATTR_KPARAM_INFO
	.align		4
.L_81:
        /*0018*/ 	.byte	0x04, 0x17
        /*001a*/ 	.short	(.L_83 - .L_82)
.L_82:
        /*001c*/ 	.word	0x00000000
        /*0020*/ 	.short	0x0001
        /*0022*/ 	.short	0x0008
        /*0024*/ 	.byte	0x00, 0xf0, 0x21, 0x00


	//----- nvinfo : EIATTR_KPARAM_INFO
	.align		4
.L_83:
        /*0028*/ 	.byte	0x04, 0x17
        /*002a*/ 	.short	(.L_85 - .L_84)
.L_84:
        /*002c*/ 	.word	0x00000000
        /*0030*/ 	.short	0x0000
        /*0032*/ 	.short	0x0000
        /*0034*/ 	.byte	0x00, 0xf5, 0x21, 0x00


	//----- nvinfo : EIATTR_SPARSE_MMA_MASK
	.align		4
.L_85:
        /*0038*/ 	.byte	0x03, 0x50
        /*003a*/ 	.short	0x0000


	//----- nvinfo : EIATTR_MAXREG_COUNT
	.align		4
        /*003c*/ 	.byte	0x03, 0x1b
        /*003e*/ 	.short	0x00ff


	//----- nvinfo : EIATTR_MERCURY_ISA_VERSION
	.align		4
        /*0040*/ 	.byte	0x03, 0x5f
        /*0042*/ 	.short	0x0101


	//----- nvinfo : EIATTR_VRC_CTA_INIT_COUNT
	.align		4
        /*0044*/ 	.byte	0x02, 0x4a
	.zero		1
	.zero		1


	//----- nvinfo : EIATTR_EXIT_INSTR_OFFSETS
	.align		4
        /*0048*/ 	.byte	0x04, 0x1c
        /*004a*/ 	.short	(.L_87 - .L_86)


	//   ....[0]....
.L_86:
        /*004c*/ 	.word	0x00000130


	//   ....[1]....
        /*0050*/ 	.word	0x000003e0


	//   ....[2]....
        /*0054*/ 	.word	0x00000eb0


	//   ....[3]....
        /*0058*/ 	.word	0x00000fc0


	//----- nvinfo : EIATTR_CRS_STACK_SIZE
	.align		4
.L_87:
        /*005c*/ 	.byte	0x04, 0x1e
        /*005e*/ 	.short	(.L_89 - .L_88)
.L_88:
        /*0060*/ 	.word	0x00000000


	//----- nvinfo : EIATTR_CBANK_PARAM_SIZE
	.align		4
.L_89:
        /*0064*/ 	.byte	0x03, 0x19
        /*0066*/ 	.short	0x0018


	//----- nvinfo : EIATTR_PARAM_CBANK
	.align		4
        /*0068*/ 	.byte	0x04, 0x0a
        /*006a*/ 	.short	(.L_91 - .L_90)
	.align		4
.L_90:
        /*006c*/ 	.word	index@(.nv.constant0._Z10kernel_accPmmm)
        /*0070*/ 	.short	0x0380
        /*0072*/ 	.short	0x0018


	//----- nvinfo : EIATTR_SW_WAR
	.align		4
.L_91:
        /*0074*/ 	.byte	0x04, 0x36
        /*0076*/ 	.short	(.L_93 - .L_92)
.L_92:
        /*0078*/ 	.word	0x00000008
.L_93:


//--------------------- .nv.info._Z11kernel_initPiPmm --------------------------
	.section	.nv.info._Z11kernel_initPiPmm,"",@"SHT_CUDA_INFO"
	.sectionflags	@""
	.align	4


	//----- nvinfo : EIATTR_CUDA_API_VERSION
	.align		4
        /*0000*/ 	.byte	0x04, 0x37
        /*0002*/ 	.short	(.L_95 - .L_94)
.L_94:
        /*0004*/ 	.word	0x00000082


	//----- nvinfo : EIATTR_KPARAM_INFO
	.align		4
.L_95:
        /*0008*/ 	.byte	0x04, 0x17
        /*000a*/ 	.short	(.L_97 - .L_96)
.L_96:
        /*000c*/ 	.word	0x00000000
        /*0010*/ 	.short	0x0002
        /*0012*/ 	.short	0x0010
        /*0014*/ 	.byte	0x00, 0xf0, 0x21, 0x00


	//----- nvinfo : EIATTR_KPARAM_INFO
	.align		4
.L_97:
        /*0018*/ 	.byte	0x04, 0x17
        /*001a*/ 	.short	(.L_99 - .L_98)
.L_98:
        /*001c*/ 	.word	0x00000000
        /*0020*/ 	.short	0x0001
        /*0022*/ 	.short	0x0008
        /*0024*/ 	.byte	0x00, 0xf5, 0x21, 0x00


	//----- nvinfo : EIATTR_KPARAM_INFO
	.align		4
.L_99:
        /*0028*/ 	.byte	0x04, 0x17
        /*002a*/ 	.short	(.L_101 - .L_100)
.L_100:
        /*002c*/ 	.word	0x00000000
        /*0030*/ 	.short	0x0000
        /*0032*/ 	.short	0x0000
        /*0034*/ 	.byte	0x00, 0xf5, 0x21, 0x00


	//----- nvinfo : EIATTR_SPARSE_MMA_MASK
	.align		4
.L_101:
        /*0038*/ 	.byte	0x03, 0x50
        /*003a*/ 	.short	0x0000


	//----- nvinfo : EIATTR_MAXREG_COUNT
	.align		4
        /*003c*/ 	.byte	0x03, 0x1b
        /*003e*/ 	.short	0x00ff


	//----- nvinfo : EIATTR_MERCURY_ISA_VERSION
	.align		4
        /*0040*/ 	.byte	0x03, 0x5f
        /*0042*/ 	.short	0x0101


	//----- nvinfo : EIATTR_VRC_CTA_INIT_COUNT
	.align		4
        /*0044*/ 	.byte	0x02, 0x4a
	.zero		1
	.zero		1


	//----- nvinfo : EIATTR_EXIT_INSTR_OFFSETS
	.align		4
        /*0048*/ 	.byte	0x04, 0x1c
        /*004a*/ 	.short	(.L_103 - .L_102)


	//   ....[0]....
.L_102:
        /*004c*/ 	.word	0x00000080


	//   ....[1]....
        /*0050*/ 	.word	0x00000140


	//----- nvinfo : EIATTR_CBANK_PARAM_SIZE
	.align		4
.L_103:
        /*0054*/ 	.byte	0x03, 0x19
        /*0056*/ 	.short	0x0018


	//----- nvinfo : EIATTR_PARAM_CBANK
	.align		4
        /*0058*/ 	.byte	0x04, 0x0a
        /*005a*/ 	.short	(.L_105 - .L_104)
	.align		4
.L_104:
        /*005c*/ 	.word	index@(.nv.constant0._Z11kernel_initPiPmm)
        /*0060*/ 	.short	0x0380
        /*0062*/ 	.short	0x0018


	//----- nvinfo : EIATTR_SW_WAR
	.align		4
.L_105:
        /*0064*/ 	.byte	0x04, 0x36
        /*0066*/ 	.short	(.L_107 - .L_106)
.L_106:
        /*0068*/ 	.word	0x00000008
.L_107:


//--------------------- .nv.callgraph             --------------------------
	.section	.nv.callgraph,"",@"SHT_CUDA_CALLGRAPH"
	.align	4
	.sectionentsize	8
	.align		4
        /*0000*/ 	.word	0x00000000
	.align		4
        /*0004*/ 	.word	0xffffffff
	.align		4
        /*0008*/ 	.word	0x00000000
	.align		4
        /*000c*/ 	.word	0xfffffffe
	.align		4
        /*0010*/ 	.word	0x00000000
	.align		4
        /*0014*/ 	.word	0xfffffffd
	.align		4
        /*0018*/ 	.word	0x00000000
	.align		4
        /*001c*/ 	.word	0xfffffffc


//--------------------- .text._Z15kernel_debubblePiPmS_m --------------------------
	.section	.text._Z15kernel_debubblePiPmS_m,"ax",@progbits
	.align	128
        .global         _Z15kernel_debubblePiPmS_m
        .type           _Z15kernel_debubblePiPmS_m,@function
        .size           _Z15kernel_debubblePiPmS_m,(.L_x_20 - _Z15kernel_debubblePiPmS_m)
        .other          _Z15kernel_debubblePiPmS_m,@"STO_CUDA_ENTRY STV_DEFAULT"
_Z15kernel_debubblePiPmS_m:
.text._Z15kernel_debubblePiPmS_m:
[----:B------:R-:W-:Y:S01]  /*0000*/  LDC R1, c[0x0][0x37c] ;  /* 0x0000df00ff017b82 */ /* 0x000fe20000000800 */
[----:B------:R-:W0:Y:S07]  /*0010*/  S2R R3, SR_TID.X ;  /* 0x0000000000037919 */ /* 0x000e2e0000002100 */
[----:B------:R-:W0:Y:S01]  /*0020*/  S2UR UR4, SR_CTAID.X ;  /* 0x00000000000479c3 */ /* 0x000e220000002500 */
[----:B------:R-:W1:Y:S07]  /*0030*/  LDCU.64 UR6, c[0x0][0x398] ;  /* 0x00007300ff0677ac */ /* 0x000e6e0008000a00 */
[----:B------:R-:W0:Y:S02]  /*0040*/  LDC R0, c[0x0][0x360] ;  /* 0x0000d800ff007b82 */ /* 0x000e240000000800 */
[----:B0-----:R-:W-:-:S05]  /*0050*/  IMAD R0, R0, UR4, R3 ;  /* 0x0000000400007c24 */ /* 0x001fca000f8e0203 */
[----:B-1----:R-:W-:-:S04]  /*0060*/  ISETP.GE.U32.AND P0, PT, R0, UR6, PT ;  /* 0x0000000600007c0c */ /* 0x002fc8000bf06070 */
[----:B------:R-:W-:-:S13]  /*0070*/  ISETP.GE.U32.AND.EX P0, PT, RZ, UR7, PT, P0 ;  /* 0x00000007ff007c0c */ /* 0x000fda000bf06100 */
[----:B------:R-:W-:Y:S05]  /*0080*/  @P0 EXIT ;  /* 0x000000000000094d */ /* 0x000fea0003800000 */
[----:B------:R-:W0:Y:S01]  /*0090*/  LDCU.64 UR6, c[0x0][0x380] ;  /* 0x00007000ff0677ac */ /* 0x000e220008000a00 */
[----:B------:R-:W1:Y:S01]  /*00a0*/  LDCU.64 UR4, c[0x0][0x358] ;  /* 0x00006b00ff0477ac */ /* 0x000e620008000a00 */
[----:B0-----:R-:W-:-:S04]  /*00b0*/  LEA R2, P0, R0, UR6, 0x2 ;  /* 0x0000000600027c11 */ /* 0x001fc8000f8010ff */
[----:B------:R-:W-:-:S05]  /*00c0*/  LEA.HI.X R3, R0, UR7, RZ, 0x2, P0 ;  /* 0x0000000700037c11 */ /* 0x000fca00080f14ff */
[----:B-1----:R-:W2:Y:S02]  /*00d0*/  LDG.E R7, desc[UR4][R2.64] ;  /* 0x0000000402077981 */ /* 0x002ea4000c1e1900 */
[----:B--2---:R-:W-:-:S13]  /*00e0*/  ISETP.GE.AND P0, PT, R7, 0x1, PT ;  /* 0x000000010700780c */ /* 0x004fda0003f06270 */
[----:B------:R-:W-:Y:S05]  /*00f0*/  @!P0 EXIT ;  /* 0x000000000000894d */ /* 0x000fea0003800000 */
[----:B------:R-:W0:Y:S02]  /*0100*/  LDCU.64 UR6, c[0x0][0x388] ;  /* 0x00007100ff0677ac */ /* 0x000e240008000a00 */
[----:B0-----:R-:W-:-:S04]  /*0110*/  LEA R2, P0, R0, UR6, 0x3 ;  /* 0x0000000600027c11 */ /* 0x001fc8000f8018ff */
[----:B------:R-:W-:Y:S01]  /*0120*/  LEA.HI.X R3, R0, UR7, RZ, 0x3, P0 ;  /* 0x0000000700037c11 */ /* 0x000fe200080f1cff */
[----:B------:R-:W0:Y:S05]  /*0130*/  LDCU.64 UR6, c[0x0][0x390] ;  /* 0x00007200ff0677ac */ /* 0x000e2a0008000a00 */
[----:B------:R-:W0:Y:S02]  /*0140*/  LDG.E.64 R2, desc[UR4][R2.64] ;  /* 0x0000000402027981 */ /* 0x000e24000c1e1b00 */
[----:B0-----:R-:W-:-:S04]  /*0150*/  LEA R4, P0, R2, UR6, 0x2 ;  /* 0x0000000602047c11 */ /* 0x001fc8000f8010ff */
[----:B------:R-:W-:-:S05]  /*0160*/  LEA.HI.X R5, R2, UR7, R3, 0x2, P0 ;  /* 0x0000000702057c11 */ /* 0x000fca00080f1403 */
[----:B------:R-:W-:Y:S01]  /*0170*/  STG.E desc[UR4][R4.64+-0x4], R7 ;  /* 0xfffffc0704007986 */ /* 0x000fe2000c101904 */
[----:B------:R-:W-:Y:S05]  /*0180*/  EXIT ;  /* 0x000000000000794d */ /* 0x000fea0003800000 */
.L_x_0:
[----:B------:R-:W-:-:S00]  /*0190*/  BRA `(.L_x_0) ;  /* 0xfffffffc00fc7947 */ /* 0x000fc0000383ffff */
[----:B------:R-:W-:-:S00]  /*01a0*/  NOP ;  /* 0x0000000000007918 */ /* 0x000fc00000000000 */
        /* <DEDUP_REMOVED lines=13> */
.L_x_20:


//--------------------- .text._Z16kernel_add_blockPmS_mm --------------------------
	.section	.text._Z16kernel_add_blockPmS_mm,"ax",@progbits
	.align	128
        .global         _Z16kernel_add_blockPmS_mm
        .type           _Z16kernel_add_blockPmS_mm,@function
        .size           _Z16kernel_add_blockPmS_mm,(.L_x_21 - _Z16kernel_add_blockPmS_mm)
        .other          _Z16kernel_add_blockPmS_mm,@"STO_CUDA_ENTRY STV_DEFAULT"
_Z16kernel_add_blockPmS_mm:
.text._Z16kernel_add_blockPmS_mm:
[----:B------:R-:W-:Y:S01]  /*0000*/  LDC R1, c[0x0][0x37c] ;  /* 0x0000df00ff017b82 */ /* 0x000fe20000000800 */
[----:B------:R-:W0:Y:S07]  /*0010*/  S2R R3, SR_TID.Y ;  /* 0x0000000000037919 */ /* 0x000e2e0000002200 */
[----:B------:R-:W1:Y:S01]  /*0020*/  LDC R7, c[0x0][0x360] ;  /* 0x0000d800ff077b82 */ /* 0x000e620000000800 */
[----:B------:R-:W2:Y:S01]  /*0030*/  LDCU.64 UR6, c[0x0][0x398] ;  /* 0x00007300ff0677ac */ /* 0x000ea20008000a00 */
[----:B------:R-:W1:Y:S06]  /*0040*/  S2R R0, SR_TID.X ;  /* 0x0000000000007919 */ /* 0x000e6c0000002100 */
[----:B------:R-:W0:Y:S08]  /*0050*/  S2UR UR5, SR_CTAID.Y ;  /* 0x00000000000579c3 */ /* 0x000e300000002600 */
[----:B------:R-:W0:Y:S08]  /*0060*/  LDC R2, c[0x0][0x364] ;  /* 0x0000d900ff027b82 */ /* 0x000e300000000800 */
[----:B------:R-:W1:Y:S01]  /*0070*/  S2UR UR4, SR_CTAID.X ;  /* 0x00000000000479c3 */ /* 0x000e620000002500 */
[----:B0-----:R-:W-:-:S05]  /*0080*/  IMAD R2, R2, UR5, R3 ;  /* 0x0000000502027c24 */ /* 0x001fca000f8e0203 */
[----:B--2---:R-:W-:Y:S01]  /*0090*/  ISETP.GE.U32.AND P0, PT, R2, UR6, PT ;  /* 0x0000000602007c0c */ /* 0x004fe2000bf06070 */
[----:B-1----:R-:W-:-:S03]  /*00a0*/  IMAD R7, R7, UR4, R0 ;  /* 0x0000000407077c24 */ /* 0x002fc6000f8e0200 */
[----:B------:R-:W-:-:S13]  /*00b0*/  ISETP.GE.U32.AND.EX P0, PT, RZ, UR7, PT, P0 ;  /* 0x00000007ff007c0c */ /* 0x000fda000bf06100 */
[----:B------:R-:W-:Y:S05]  /*00c0*/  @P0 EXIT ;  /* 0x000000000000094d */ /* 0x000fea0003800000 */
[----:B------:R-:W0:Y:S01]  /*00d0*/  LDCU.64 UR4, c[0x0][0x390] ;  /* 0x00007200ff0477ac */ /* 0x000e220008000a00 */
[----:B------:R-:W-:Y:S02]  /*00e0*/  IMAD.MOV.U32 R3, RZ, RZ, RZ ;  /* 0x000000ffff037224 */ /* 0x000fe400078e00ff */
[----:B------:R-:W-:-:S04]  /*00f0*/  IMAD.WIDE.U32 R2, R7, UR6, R2 ;  /* 0x0000000607027c25 */ /* 0x000fc8000f8e0002 */
[----:B------:R-:W-:Y:S01]  /*0100*/  IMAD R5, R7, UR7, R3 ;  /* 0x0000000707057c24 */ /* 0x000fe2000f8e0203 */
[----:B0-----:R-:W-:-:S04]  /*0110*/  ISETP.GE.U32.AND P0, PT, R2, UR4, PT ;  /* 0x0000000402007c0c */ /* 0x001fc8000bf06070 */
[----:B------:R-:W-:-:S13]  /*0120*/  ISETP.GE.U32.AND.EX P0, PT, R5, UR5, PT, P0 ;  /* 0x0000000505007c0c */ /* 0x000fda000bf06100 */
[----:B------:R-:W-:Y:S05]  /*0130*/  @P0 EXIT ;  /* 0x000000000000094d */ /* 0x000fea0003800000 */
[----:B------:R-:W0:Y:S01]  /*0140*/  LDCU.128 UR8, c[0x0][0x380] ;  /* 0x00007000ff0877ac */ /* 0x000e220008000c00 */
[----:B------:R-:W1:Y:S01]  /*0150*/  LDCU.64 UR4, c[0x0][0x358] ;  /* 0x00006b00ff0477ac */ /* 0x000e620008000a00 */
[C---:B0-----:R-:W-:Y:S02]  /*0160*/  LEA R4, P1, R2.reuse, UR8, 0x3 ;  /* 0x0000000802047c11 */ /* 0x041fe4000f8218ff */
[C---:B------:R-:W-:Y:S02]  /*0170*/  LEA R8, P0, R7.reuse, UR10, 0x3 ;  /* 0x0000000a07087c11 */ /* 0x040fe4000f8018ff */
[----:B------:R-:W-:Y:S02]  /*0180*/  LEA.HI.X R5, R2, UR9, R5, 0x3, P1 ;  /* 0x0000000902057c11 */ /* 0x000fe400088f1c05 */
[----:B------:R-:W-:-:S03]  /*0190*/  LEA.HI.X R9, R7, UR11, RZ, 0x3, P0 ;  /* 0x0000000b07097c11 */ /* 0x000fc600080f1cff */
[----:B-1----:R-:W2:Y:S04]  /*01a0*/  LDG.E.64 R6, desc[UR4][R4.64] ;  /* 0x0000000404067981 */ /* 0x002ea8000c1e1b00 */
[----:B------:R-:W2:Y:S02]  /*01b0*/  LDG.E.64 R2, desc[UR4][R8.64] ;  /* 0x0000000408027981 */ /* 0x000ea4000c1e1b00 */
[----:B--2---:R-:W-:-:S05]  /*01c0*/  IADD3 R2, P0, PT, R2, R6, RZ ;  /* 0x0000000602027210 */ /* 0x004fca0007f1e0ff */
[----:B------:R-:W-:-:S05]  /*01d0*/  IMAD.X R3, R3, 0x1, R7, P0 ;  /* 0x0000000103037824 */ /* 0x000fca00000e0607 */
[----:B------:R-:W-:Y:S01]  /*01e0*/  STG.E.64 desc[UR4][R4.64], R2 ;  /* 0x0000000204007986 */ /* 0x000fe2000c101b04 */
[----:B------:R-:W-:Y:S05]  /*01f0*/  EXIT ;  /* 0x000000000000794d */ /* 0x000fea0003800000 */
.L_x_1:
        /* <DEDUP_REMOVED lines=16> */
.L_x_21:


//--------------------- .text._Z16kernel_acc_blockPmS_mm --------------------------
	.section	.text._Z16kernel_acc_blockPmS_mm,"ax",@progbits
	.align	128
        .global         _Z16kernel_acc_blockPmS_mm
        .type           _Z16kernel_acc_blockPmS_mm,@function
        .size           _Z16kernel_acc_blockPmS_mm,(.L_x_22 - _Z16kernel_acc_blockPmS_mm)
        .other          _Z16kernel_acc_blockPmS_mm,@"STO_CUDA_ENTRY STV_DEFAULT"
_Z16kernel_acc_blockPmS_mm:
.text._Z16kernel_acc_blockPmS_mm:
[----:B------:R-:W-:Y:S08]  /*0000*/  LDC R1, c[0x0][0x37c] ;  /* 0x0000df00ff017b82 */ /* 0x000ff00000000800 */
[----:B------:R-:W0:Y:S01]  /*0010*/  LDC.64 R2, c[0x0][0x398] ;  /* 0x0000e600ff027b82 */ /* 0x000e220000000a00 */
[----:B------:R-:W1:Y:S07]  /*0020*/  LDCU.64 UR12, c[0x0][0x358] ;  /* 0x00006b00ff0c77ac */ /* 0x000e6e0008000a00 */
[----:B------:R-:W1:Y:S01]  /*0030*/  LDC.64 R4, c[0x0][0x388] ;  /* 0x0000e200ff047b82 */ /* 0x000e620000000a00 */
[----:B0-----:R-:W-:-:S04]  /*0040*/  ISETP.GE.U32.AND P0, PT, R2, 0x2, PT ;  /* 0x000000020200780c */ /* 0x001fc80003f06070 */
[----:B------:R-:W-:Y:S01]  /*0050*/  ISETP.GE.U32.AND.EX P0, PT, R3, RZ, PT, P0 ;  /* 0x000000ff0300720c */ /* 0x000fe20003f06100 */
[----:B-1----:R0:W-:-:S12]  /*0060*/  STG.E.64 desc[UR12][R4.64], RZ ;  /* 0x000000ff04007986 */ /* 0x0021d8000c101b0c */
[----:B------:R-:W-:Y:S05]  /*0070*/  @!P0 EXIT ;  /* 0x000000000000894d */ /* 0x000fea0003800000 */
[----:B------:R-:W1:Y:S01]  /*0080*/  LDCU.64 UR6, c[0x0][0x390] ;  /* 0x00007200ff0677ac */ /* 0x000e620008000a00 */
[C---:B------:R-:W-:Y:S01]  /*0090*/  IADD3 R0, P2, PT, R2.reuse, -0x1, RZ ;  /* 0xffffffff02007810 */ /* 0x040fe20007f5e0ff */
[----:B------:R-:W-:Y:S01]  /*00a0*/  IMAD.MOV.U32 R19, RZ, RZ, RZ ;  /* 0x000000ffff137224 */ /* 0x000fe200078e00ff */
[----:B------:R-:W-:Y:S01]  /*00b0*/  IADD3 R2, P1, PT, R2, -0x2, RZ ;  /* 0xfffffffe02027810 */ /* 0x000fe20007f3e0ff */
[----:B------:R-:W-:Y:S01]  /*00c0*/  UMOV UR14, 0x1 ;  /* 0x00000001000e7882 */ /* 0x000fe20000000000 */
[----:B------:R-:W-:Y:S01]  /*00d0*/  LOP3.LUT R12, R0, 0x7, RZ, 0xc0, !PT ;  /* 0x00000007000c7812 */ /* 0x000fe200078ec0ff */
[----:B------:R-:W-:Y:S01]  /*00e0*/  UMOV UR4, URZ ;  /* 0x000000ff00047c82 */ /* 0x000fe20008000000 */
[----:B------:R-:W-:Y:S01]  /*00f0*/  ISETP.GE.U32.AND P0, PT, R2, 0x7, PT ;  /* 0x000000070200780c */ /* 0x000fe20003f06070 */
[----:B0-----:R-:W-:Y:S01]  /*0100*/  IMAD.MOV.U32 R5, RZ, RZ, RZ ;  /* 0x000000ffff057224 */ /* 0x001fe200078e00ff */
[----:B------:R-:W-:Y:S02]  /*0110*/  IADD3.X R2, PT, PT, R3, -0x1, RZ, P1, !PT ;  /* 0xffffffff03027810 */ /* 0x000fe40000ffe4ff */
[----:B------:R-:W-:-:S02]  /*0120*/  ISETP.NE.U32.AND P1, PT, R12, RZ, PT ;  /* 0x000000ff0c00720c */ /* 0x000fc40003f25070 */
[----:B------:R-:W-:Y:S02]  /*0130*/  ISETP.GE.U32.AND.EX P0, PT, R2, RZ, PT, P0 ;  /* 0x000000ff0200720c */ /* 0x000fe40003f06100 */
[----:B------:R-:W-:Y:S02]  /*0140*/  ISETP.NE.AND.EX P1, PT, RZ, RZ, PT, P1 ;  /* 0x000000ffff00720c */ /* 0x000fe40003f25310 */
[----:B------:R-:W-:Y:S01]  /*0150*/  IADD3.X R4, PT, PT, R3, -0x1, RZ, P2, !PT ;  /* 0xffffffff03047810 */ /* 0x000fe200017fe4ff */
[----:B-1----:R-:W-:-:S04]  /*0160*/  UIADD3 UR15, UP0, UPT, UR6, -0x1, URZ ;  /* 0xffffffff060f7890 */ /* 0x002fc8000ff1e0ff */
[----:B------:R-:W-:-:S04]  /*0170*/  UIADD3.X UR16, UPT, UPT, UR7, -0x1, URZ, UP0, !UPT ;  /* 0xffffffff07107890 */ /* 0x000fc800087fe4ff */
[----:B------:R-:W-:Y:S08]  /*0180*/  @!P0 BRA `(.L_x_2) ;  /* 0x0000000400808947 */ /* 0x000ff00003800000 */
[----:B------:R-:W0:Y:S01]  /*0190*/  LDCU.128 UR20, c[0x0][0x380] ;  /* 0x00007000ff1477ac */ /* 0x000e220008000c00 */
[----:B------:R-:W-:Y:S01]  /*01a0*/  LOP3.LUT R13, R0, 0xfffffff8, RZ, 0xc0, !PT ;  /* 0xfffffff8000d7812 */ /* 0x000fe200078ec0ff */
[----:B------:R-:W-:Y:S01]  /*01b0*/  IMAD.MOV.U32 R19, RZ, RZ, RZ ;  /* 0x000000ffff137224 */ /* 0x000fe200078e00ff */
[----:B------:R-:W-:Y:S01]  /*01c0*/  UIMAD.WIDE.U32 UR18, UR6, 0x8, URZ ;  /* 0x00000008061278a5 */ /* 0x000fe2000f8e00ff */
[----:B------:R-:W-:Y:S01]  /*01d0*/  IMAD.MOV.U32 R5, RZ, RZ, RZ ;  /* 0x000000ffff057224 */ /* 0x000fe200078e00ff */
[----:B------:R-:W-:Y:S02]  /*01e0*/  USHF.L.U32 UR11, UR7, 0x3, URZ ;  /* 0x00000003070b7899 */ /* 0x000fe400080006ff */
[----:B------:R-:W-:Y:S02]  /*01f0*/  USHF.L.U64.HI UR17, UR6, 0x6, UR7 ;  /* 0x0000000606117899 */ /* 0x000fe40008010207 */
[----:B------:R-:W-:Y:S01]  /*0200*/  UIADD3 UR11, UPT, UPT, UR19, UR11, URZ ;  /* 0x0000000b130b7290 */ /* 0x000fe2000fffe0ff */
[----:B------:R-:W-:Y:S01]  /*0210*/  UMOV UR14, 0x1 ;  /* 0x00000001000e7882 */ /* 0x000fe20000000000 */
[----:B0-----:R-:W-:-:S02]  /*0220*/  UIADD3 UR4, UP2, UPT, UR22, 0x20, URZ ;  /* 0x0000002016047890 */ /* 0x001fc4000ff5e0ff */
[----:B------:R-:W-:Y:S02]  /*0230*/  UIADD3 UR9, UP0, UPT, UR18, UR20, URZ ;  /* 0x0000001412097290 */ /* 0x000fe4000ff1e0ff */
[----:B------:R-:W-:Y:S02]  /*0240*/  UIADD3.X UR5, UPT, UPT, URZ, UR23, URZ, UP2, !UPT ;  /* 0x00000017ff057290 */ /* 0x000fe400097fe4ff */
[----:B------:R-:W-:Y:S01]  /*0250*/  UIADD3 UR9, UP1, UPT, UR9, -0x8, URZ ;  /* 0xfffffff809097890 */ /* 0x000fe2000ff3e0ff */
[----:B------:R-:W-:Y:S01]  /*0260*/  IMAD.U32 R14, RZ, RZ, UR4 ;  /* 0x00000004ff0e7e24 */ /* 0x000fe2000f8e00ff */
[----:B------:R-:W-:Y:S02]  /*0270*/  UMOV UR4, URZ ;  /* 0x000000ff00047c82 */ /* 0x000fe40008000000 */
[----:B------:R-:W-:Y:S01]  /*0280*/  MOV R15, UR5 ;  /* 0x00000005000f7c02 */ /* 0x000fe20008000f00 */
[----:B------:R-:W-:-:S12]  /*0290*/  UIADD3.X UR10, UPT, UPT, UR11, -0x1, UR21, UP1, UP0 ;  /* 0xffffffff0b0a7890 */ /* 0x000fd80008fe0415 */
.L_x_3:
[----:B0-----:R-:W-:Y:S02]  /*02a0*/  IMAD.U32 R2, RZ, RZ, UR9 ;  /* 0x00000009ff027e24 */ /* 0x001fe4000f8e00ff */
[----:B------:R-:W-:-:S06]  /*02b0*/  IMAD.U32 R3, RZ, RZ, UR10 ;  /* 0x0000000aff037e24 */ /* 0x000fcc000f8e00ff */
[----:B------:R-:W2:Y:S01]  /*02c0*/  LDG.E.64 R2, desc[UR12][R2.64] ;  /* 0x0000000c02027981 */ /* 0x000ea2000c1e1b00 */
[----:B------:R-:W-:-:S04]  /*02d0*/  UIADD3 UR5, UP0, UPT, UR9, UR18, URZ ;  /* 0x0000001209057290 */ /* 0x000fc8000ff1e0ff */
[----:B------:R-:W-:Y:S02]  /*02e0*/  UIADD3.X UR8, UPT, UPT, UR10, UR11, URZ, UP0, !UPT ;  /* 0x0000000b0a087290 */ /* 0x000fe400087fe4ff */
[----:B------:R-:W-:-:S04]  /*02f0*/  IMAD.U32 R10, RZ, RZ, UR5 ;  /* 0x00000005ff0a7e24 */ /* 0x000fc8000f8e00ff */
[----:B------:R-:W-:Y:S01]  /*0300*/  IMAD.U32 R11, RZ, RZ, UR8 ;  /* 0x00000008ff0b7e24 */ /* 0x000fe2000f8e00ff */
[----:B--2---:R-:W-:Y:S02]  /*0310*/  IADD3 R8, P0, PT, R2, R19, RZ ;  /* 0x0000001302087210 */ /* 0x004fe40007f1e0ff */
[----:B------:R-:W-:-:S03]  /*0320*/  MOV R2, R14 ;  /* 0x0000000e00027202 */ /* 0x000fc60000000f00 */
[----:B------:R-:W-:Y:S02]  /*0330*/  IMAD.X R9, R3, 0x1, R5, P0 ;  /* 0x0000000103097824 */ /* 0x000fe400000e0605 */
[----:B------:R-:W-:-:S05]  /*0340*/  IMAD.MOV.U32 R3, RZ, RZ, R15 ;  /* 0x000000ffff037224 */ /* 0x000fca00078e000f */
[----:B------:R0:W-:Y:S04]  /*0350*/  STG.E.64 desc[UR12][R2.64+-0x18], R8 ;  /* 0xffffe80802007986 */ /* 0x0001e8000c101b0c */
[----:B------:R-:W2:Y:S01]  /*0360*/  LDG.E.64 R6, desc[UR12][R10.64] ;  /* 0x0000000c0a067981 */ /* 0x000ea2000c1e1b00 */
[----:B------:R-:W-:-:S04]  /*0370*/  UIADD3 UR5, UP0, UPT, UR5, UR18, URZ ;  /* 0x0000001205057290 */ /* 0x000fc8000ff1e0ff */
[----:B------:R-:W-:Y:S02]  /*0380*/  UIADD3.X UR8, UPT, UPT, UR8, UR11, URZ, UP0, !UPT ;  /* 0x0000000b08087290 */ /* 0x000fe400087fe4ff */
[----:B------:R-:W-:-:S04]  /*0390*/  IMAD.U32 R16, RZ, RZ, UR5 ;  /* 0x00000005ff107e24 */ /* 0x000fc8000f8e00ff */
[----:B------:R-:W-:Y:S01]  /*03a0*/  IMAD.U32 R17, RZ, RZ, UR8 ;  /* 0x00000008ff117e24 */ /* 0x000fe2000f8e00ff */
[----:B--2---:R-:W-:-:S05]  /*03b0*/  IADD3 R14, P0, PT, R6, R8, RZ ;  /* 0x00000008060e7210 */ /* 0x004fca0007f1e0ff */
[----:B------:R-:W-:-:S05]  /*03c0*/  IMAD.X R15, R7, 0x1, R9, P0 ;  /* 0x00000001070f7824 */ /* 0x000fca00000e0609 */
[----:B------:R1:W-:Y:S04]  /*03d0*/  STG.E.64 desc[UR12][R2.64+-0x10], R14 ;  /* 0xfffff00e02007986 */ /* 0x0003e8000c101b0c */
[----:B------:R-:W0:Y:S01]  /*03e0*/  LDG.E.64 R6, desc[UR12][R16.64] ;  /* 0x0000000c10067981 */ /* 0x000e22000c1e1b00 */
[----:B------:R-:W-:-:S04]  /*03f0*/  UIADD3 UR5, UP0, UPT, UR5, UR18, URZ ;  /* 0x0000001205057290 */ /* 0x000fc8000ff1e0ff */
[----:B------:R-:W-:Y:S02]  /*0400*/  UIADD3.X UR8, UPT, UPT, UR8, UR11, URZ, UP0, !UPT ;  /* 0x0000000b08087290 */ /* 0x000fe400087fe4ff */
[----:B------:R-:W-:-:S04]  /*0410*/  IMAD.U32 R10, RZ, RZ, UR5 ;  /* 0x00000005ff0a7e24 */ /* 0x000fc8000f8e00ff */
[----:B------:R-:W-:Y:S02]  /*0420*/  MOV R11, UR8 ;  /* 0x00000008000b7c02 */ /* 0x000fe40008000f00 */
[----:B0-----:R-:W-:-:S05]  /*0430*/  IADD3 R8, P0, PT, R6, R14, RZ ;  /* 0x0000000e06087210 */ /* 0x001fca0007f1e0ff */
[----:B------:R-:W-:-:S05]  /*0440*/  IMAD.X R9, R7, 0x1, R15, P0 ;  /* 0x0000000107097824 */ /* 0x000fca00000e060f */
[----:B------:R0:W-:Y:S04]  /*0450*/  STG.E.64 desc[UR12][R2.64+-0x8], R8 ;  /* 0xfffff80802007986 */ /* 0x0001e8000c101b0c */
[----:B------:R-:W1:Y:S01]  /*0460*/  LDG.E.64 R6, desc[UR12][R10.64] ;  /* 0x0000000c0a067981 */ /* 0x000e62000c1e1b00 */
[----:B------:R-:W-:-:S04]  /*0470*/  UIADD3 UR5, UP0, UPT, UR5, UR18, URZ ;  /* 0x0000001205057290 */ /* 0x000fc8000ff1e0ff */
[----:B------:R-:W-:Y:S02]  /*0480*/  UIADD3.X UR8, UPT, UPT, UR8, UR11, URZ, UP0, !UPT ;  /* 0x0000000b08087290 */ /* 0x000fe400087fe4ff */
[----:B------:R-:W-:-:S04]  /*0490*/  IMAD.U32 R16, RZ, RZ, UR5 ;  /* 0x00000005ff107e24 */ /* 0x000fc8000f8e00ff */
[----:B------:R-:W-:Y:S01]  /*04a0*/  IMAD.U32 R17, RZ, RZ, UR8 ;  /* 0x00000008ff117e24 */ /* 0x000fe2000f8e00ff */
[----:B-1----:R-:W-:-:S05]  /*04b0*/  IADD3 R14, P0, PT, R6, R8, RZ ;  /* 0x00000008060e7210 */ /* 0x002fca0007f1e0ff */
        /* <DEDUP_REMOVED lines=21> */
[----:B------:R-:W-:-:S04]  /*0610*/  MOV R10, UR5 ;  /* 0x00000005000a7c02 */ /* 0x000fc80008000f00 */
[----:B------:R-:W-:Y:S01]  /*0620*/  IMAD.U32 R11, RZ, RZ, UR8 ;  /* 0x00000008ff0b7e24 */ /* 0x000fe2000f8e00ff */
[----:B0-----:R-:W-:-:S05]  /*0630*/  IADD3 R8, P0, PT, R6, R14, RZ ;  /* 0x0000000e06087210 */ /* 0x001fca0007f1e0ff */
[----:B------:R-:W-:-:S05]  /*0640*/  IMAD.X R9, R7, 0x1, R15, P0 ;  /* 0x0000000107097824 */ /* 0x000fca00000e060f */
[----:B------:R0:W-:Y:S04]  /*0650*/  STG.E.64 desc[UR12][R2.64+0x18], R8 ;  /* 0x0000180802007986 */ /* 0x0001e8000c101b0c */
[----:B------:R-:W2:Y:S01]  /*0660*/  LDG.E.64 R6, desc[UR12][R10.64] ;  /* 0x0000000c0a067981 */ /* 0x000ea2000c1e1b00 */
[----:B------:R-:W-:Y:S02]  /*0670*/  UIADD3 UR14, UP0, UPT, UR14, 0x8, URZ ;  /* 0x000000080e0e7890 */ /* 0x000fe4000ff1e0ff */
[----:B------:R-:W-:Y:S02]  /*0680*/  ULEA UR9, UP1, UR6, UR9, 0x6 ;  /* 0x0000000906097291 */ /* 0x000fe4000f8230ff */
[----:B------:R-:W-:Y:S02]  /*0690*/  UIADD3.X UR4, UPT, UPT, URZ, UR4, URZ, UP0, !UPT ;  /* 0x00000004ff047290 */ /* 0x000fe400087fe4ff */
[----:B-1----:R-:W-:Y:S01]  /*06a0*/  IADD3 R14, P2, PT, -R13, UR14, RZ ;  /* 0x0000000e0d0e7c10 */ /* 0x002fe2000ff5e1ff */
[----:B------:R-:W-:-:S02]  /*06b0*/  UIADD3 UR15, UP0, UPT, UR15, UR18, URZ ;  /* 0x000000120f0f7290 */ /* 0x000fc4000ff1e0ff */
[----:B------:R-:W-:Y:S02]  /*06c0*/  UIADD3.X UR10, UPT, UPT, UR10, UR17, URZ, UP1, !UPT ;  /* 0x000000110a0a7290 */ /* 0x000fe40008ffe4ff */
[----:B------:R-:W-:Y:S01]  /*06d0*/  UIADD3.X UR16, UPT, UPT, UR16, UR11, URZ, UP0, !UPT ;  /* 0x0000000b10107290 */ /* 0x000fe200087fe4ff */
[----:B--2---:R-:W-:-:S05]  /*06e0*/  IADD3 R19, P0, PT, R6, R8, RZ ;  /* 0x0000000806137210 */ /* 0x004fca0007f1e0ff */
[----:B------:R-:W-:Y:S01]  /*06f0*/  IMAD.X R5, R7, 0x1, R9, P0 ;  /* 0x0000000107057824 */ /* 0x000fe200000e0609 */
[----:B------:R-:W-:Y:S01]  /*0700*/  ISETP.NE.U32.AND P0, PT, R14, 0x1, PT ;  /* 0x000000010e00780c */ /* 0x000fe20003f05070 */
[----:B------:R-:W-:Y:S01]  /*0710*/  IMAD.MOV.U32 R6, RZ, RZ, R19 ;  /* 0x000000ffff067224 */ /* 0x000fe200078e0013 */
[----:B------:R-:W-:Y:S02]  /*0720*/  IADD3.X R14, PT, PT, ~R4, UR4, RZ, P2, !PT ;  /* 0x00000004040e7c10 */ /* 0x000fe400097fe5ff */
[----:B------:R-:W-:Y:S02]  /*0730*/  MOV R7, R5 ;  /* 0x0000000500077202 */ /* 0x000fe40000000f00 */
[----:B------:R-:W-:Y:S02]  /*0740*/  ISETP.NE.AND.EX P0, PT, R14, RZ, PT, P0 ;  /* 0x000000ff0e00720c */ /* 0x000fe40003f05300 */
[----:B------:R-:W-:Y:S01]  /*0750*/  IADD3 R14, P2, PT, R2, 0x40, RZ ;  /* 0x00000040020e7810 */ /* 0x000fe20007f5e0ff */
[----:B------:R0:W-:Y:S04]  /*0760*/  STG.E.64 desc[UR12][R2.64+0x20], R6 ;  /* 0x0000200602007986 */ /* 0x0001e8000c101b0c */
[----:B------:R-:W-:-:S06]  /*0770*/  IMAD.X R15, RZ, RZ, R3, P2 ;  /* 0x000000ffff0f7224 */ /* 0x000fcc00010e0603 */
[----:B------:R-:W-:Y:S05]  /*0780*/  @P0 BRA `(.L_x_3) ;  /* 0xfffffff800c40947 */ /* 0x000fea000383ffff */
.L_x_2:
[----:B------:R-:W-:Y:S05]  /*0790*/  @!P1 EXIT ;  /* 0x000000000000994d */ /* 0x000fea0003800000 */
[----:B------:R-:W-:Y:S02]  /*07a0*/  ISETP.GE.U32.AND P1, PT, R12, 0x4, PT ;  /* 0x000000040c00780c */ /* 0x000fe40003f26070 */
[----:B------:R-:W-:Y:S02]  /*07b0*/  LOP3.LUT R14, R0, 0x3, RZ, 0xc0, !PT ;  /* 0x00000003000e7812 */ /* 0x000fe400078ec0ff */
[----:B------:R-:W-:Y:S02]  /*07c0*/  ISETP.GE.U32.AND.EX P1, PT, RZ, RZ, PT, P1 ;  /* 0x000000ffff00720c */ /* 0x000fe40003f26110 */
[----:B------:R-:W-:-:S04]  /*07d0*/  ISETP.NE.U32.AND P0, PT, R14, RZ, PT ;  /* 0x000000ff0e00720c */ /* 0x000fc80003f05070 */
[----:B------:R-:W-:-:S07]  /*07e0*/  ISETP.NE.AND.EX P0, PT, RZ, RZ, PT, P0 ;  /* 0x000000ffff00720c */ /* 0x000fce0003f05300 */
[----:B------:R-:W-:Y:S06]  /*07f0*/  @!P1 BRA `(.L_x_4) ;  /* 0x0000000000ac9947 */ /* 0x000fec0003800000 */
[----:B------:R-:W1:Y:S02]  /*0800*/  LDCU.128 UR20, c[0x0][0x380] ;  /* 0x00007000ff1477ac */ /* 0x000e640008000c00 */
[----:B-1----:R-:W-:-:S04]  /*0810*/  ULEA UR5, UP0, UR15, UR20, 0x3 ;  /* 0x000000140f057291 */ /* 0x002fc8000f8018ff */
[----:B------:R-:W-:Y:S02]  /*0820*/  ULEA.HI.X UR8, UR15, UR21, UR16, 0x3, UP0 ;  /* 0x000000150f087291 */ /* 0x000fe400080f1c10 */
[----:B0-----:R-:W-:-:S04]  /*0830*/  IMAD.U32 R6, RZ, RZ, UR5 ;  /* 0x00000005ff067e24 */ /* 0x001fc8000f8e00ff */
[----:B------:R-:W-:-:S06]  /*0840*/  IMAD.U32 R7, RZ, RZ, UR8 ;  /* 0x00000008ff077e24 */ /* 0x000fcc000f8e00ff */
[----:B------:R-:W2:Y:S01]  /*0850*/  LDG.E.64 R6, desc[UR12][R6.64] ;  /* 0x0000000c06067981 */ /* 0x000ea2000c1e1b00 */
[----:B------:R-:W-:Y:S02]  /*0860*/  USHF.L.U32 UR9, UR6, 0x3, URZ ;  /* 0x0000000306097899 */ /* 0x000fe400080006ff */
[----:B------:R-:W-:Y:S02]  /*0870*/  ULEA UR11, UP0, UR14, UR22, 0x3 ;  /* 0x000000160e0b7291 */ /* 0x000fe4000f8018ff */
[----:B------:R-:W-:Y:S02]  /*0880*/  USHF.L.U64.HI UR10, UR6, 0x3, UR7 ;  /* 0x00000003060a7899 */ /* 0x000fe40008010207 */
[----:B------:R-:W-:Y:S02]  /*0890*/  UIADD3 UR5, UP1, UPT, UR9, UR5, URZ ;  /* 0x0000000509057290 */ /* 0x000fe4000ff3e0ff */
[----:B------:R-:W-:Y:S01]  /*08a0*/  ULEA.HI.X UR17, UR14, UR23, UR4, 0x3, UP0 ;  /* 0x000000170e117291 */ /* 0x000fe200080f1c04 */
[----:B------:R-:W-:Y:S01]  /*08b0*/  IMAD.U32 R2, RZ, RZ, UR11 ;  /* 0x0000000bff027e24 */ /* 0x000fe2000f8e00ff */
[----:B------:R-:W-:-:S02]  /*08c0*/  UIADD3.X UR8, UPT, UPT, UR10, UR8, URZ, UP1, !UPT ;  /* 0x000000080a087290 */ /* 0x000fc40008ffe4ff */
[----:B------:R-:W-:Y:S02]  /*08d0*/  IMAD.U32 R10, RZ, RZ, UR5 ;  /* 0x00000005ff0a7e24 */ /* 0x000fe4000f8e00ff */
[----:B------:R-:W-:Y:S02]  /*08e0*/  MOV R3, UR17 ;  /* 0x0000001100037c02 */ /* 0x000fe40008000f00 */
[----:B------:R-:W-:Y:S01]  /*08f0*/  IMAD.U32 R11, RZ, RZ, UR8 ;  /* 0x00000008ff0b7e24 */ /* 0x000fe2000f8e00ff */
[----:B--2---:R-:W-:-:S05]  /*0900*/  IADD3 R8, P1, PT, R6, R19, RZ ;  /* 0x0000001306087210 */ /* 0x004fca0007f3e0ff */
[----:B------:R-:W-:-:S05]  /*0910*/  IMAD.X R9, R7, 0x1, R5, P1 ;  /* 0x0000000107097824 */ /* 0x000fca00008e0605 */
[----:B------:R0:W-:Y:S04]  /*0920*/  STG.E.64 desc[UR12][R2.64], R8 ;  /* 0x0000000802007986 */ /* 0x0001e8000c101b0c */
[----:B------:R-:W2:Y:S01]  /*0930*/  LDG.E.64 R4, desc[UR12][R10.64] ;  /* 0x0000000c0a047981 */ /* 0x000ea2000c1e1b00 */
[----:B------:R-:W-:-:S04]  /*0940*/  UIADD3 UR5, UP0, UPT, UR5, UR9, URZ ;  /* 0x0000000905057290 */ /* 0x000fc8000ff1e0ff */
[----:B------:R-:W-:Y:S02]  /*0950*/  UIADD3.X UR8, UPT, UPT, UR8, UR10, URZ, UP0, !UPT ;  /* 0x0000000a08087290 */ /* 0x000fe400087fe4ff */
[----:B------:R-:W-:-:S04]  /*0960*/  IMAD.U32 R12, RZ, RZ, UR5 ;  /* 0x00000005ff0c7e24 */ /* 0x000fc8000f8e00ff */
[----:B------:R-:W-:Y:S02]  /*0970*/  MOV R13, UR8 ;  /* 0x00000008000d7c02 */ /* 0x000fe40008000f00 */
[----:B--2---:R-:W-:-:S05]  /*0980*/  IADD3 R6, P1, PT, R4, R8, RZ ;  /* 0x0000000804067210 */ /* 0x004fca0007f3e0ff */
[----:B------:R-:W-:-:S05]  /*0990*/  IMAD.X R7, R5, 0x1, R9, P1 ;  /* 0x0000000105077824 */ /* 0x000fca00008e0609 */
[----:B------:R1:W-:Y:S04]  /*09a0*/  STG.E.64 desc[UR12][R2.64+0x8], R6 ;  /* 0x0000080602007986 */ /* 0x0003e8000c101b0c */
[----:B------:R-:W0:Y:S01]  /*09b0*/  LDG.E.64 R4, desc[UR12][R12.64] ;  /* 0x0000000c0c047981 */ /* 0x000e22000c1e1b00 */
[----:B------:R-:W-:-:S04]  /*09c0*/  UIADD3 UR5, UP0, UPT, UR5, UR9, URZ ;  /* 0x0000000905057290 */ /* 0x000fc8000ff1e0ff */
[----:B------:R-:W-:Y:S02]  /*09d0*/  UIADD3.X UR8, UPT, UPT, UR8, UR10, URZ, UP0, !UPT ;  /* 0x0000000a08087290 */ /* 0x000fe400087fe4ff */
[----:B------:R-:W-:-:S04]  /*09e0*/  IMAD.U32 R10, RZ, RZ, UR5 ;  /* 0x00000005ff0a7e24 */ /* 0x000fc8000f8e00ff */
[----:B------:R-:W-:Y:S01]  /*09f0*/  IMAD.U32 R11, RZ, RZ, UR8 ;  /* 0x00000008ff0b7e24 */ /* 0x000fe2000f8e00ff */
[----:B0-----:R-:W-:-:S05]  /*0a00*/  IADD3 R8, P1, PT, R4, R6, RZ ;  /* 0x0000000604087210 */ /* 0x001fca0007f3e0ff */
[----:B------:R-:W-:-:S05]  /*0a10*/  IMAD.X R9, R5, 0x1, R7, P1 ;  /* 0x0000000105097824 */ /* 0x000fca00008e0607 */
[----:B------:R1:W-:Y:S04]  /*0a20*/  STG.E.64 desc[UR12][R2.64+0x10], R8 ;  /* 0x0000100802007986 */ /* 0x0003e8000c101b0c */
[----:B------:R-:W2:Y:S01]  /*0a30*/  LDG.E.64 R4, desc[UR12][R10.64] ;  /* 0x0000000c0a047981 */ /* 0x000ea2000c1e1b00 */
[----:B------:R-:W-:Y:S02]  /*0a40*/  ULEA UR15, UP0, UR6, UR15, 0x2 ;  /* 0x0000000f060f7291 */ /* 0x000fe4000f8010ff */
[----:B------:R-:W-:Y:S02]  /*0a50*/  UIADD3 UR14, UP1, UPT, UR14, 0x4, URZ ;  /* 0x000000040e0e7890 */ /* 0x000fe4000ff3e0ff */
[----:B------:R-:W-:Y:S02]  /*0a60*/  ULEA.HI.X UR16, UR6, UR16, UR7, 0x2, UP0 ;  /* 0x0000001006107291 */ /* 0x000fe400080f1407 */
[----:B------:R-:W-:Y:S01]  /*0a70*/  UIADD3.X UR4, UPT, UPT, URZ, UR4, URZ, UP1, !UPT ;  /* 0x00000004ff047290 */ /* 0x000fe20008ffe4ff */
[----:B--2---:R-:W-:-:S04]  /*0a80*/  IADD3 R4, P1, PT, R4, R8, RZ ;  /* 0x0000000804047210 */ /* 0x004fc80007f3e0ff */
[----:B------:R-:W-:-:S05]  /*0a90*/  IADD3.X R5, PT, PT, R5, R9, RZ, P1, !PT ;  /* 0x0000000905057210 */ /* 0x000fca0000ffe4ff */
[----:B------:R1:W-:Y:S04]  /*0aa0*/  STG.E.64 desc[UR12][R2.64+0x18], R4 ;  /* 0x0000180402007986 */ /* 0x0003e8000c101b0c */
.L_x_4:
[----:B------:R-:W-:Y:S05]  /*0ab0*/  @!P0 EXIT ;  /* 0x000000000000894d */ /* 0x000fea0003800000 */
[----:B------:R-:W-:Y:S02]  /*0ac0*/  ISETP.NE.U32.AND P1, PT, R14, 0x1, PT ;  /* 0x000000010e00780c */ /* 0x000fe40003f25070 */
[----:B------:R-:W-:Y:S02]  /*0ad0*/  LOP3.LUT R0, R0, 0x1, RZ, 0xc0, !PT ;  /* 0x0000000100007812 */ /* 0x000fe400078ec0ff */
[----:B------:R-:W-:Y:S02]  /*0ae0*/  ISETP.NE.AND.EX P1, PT, RZ, RZ, PT, P1 ;  /* 0x000000ffff00720c */ /* 0x000fe40003f25310 */
[----:B------:R-:W-:-:S04]  /*0af0*/  ISETP.NE.U32.AND P0, PT, R0, 0x1, PT ;  /* 0x000000010000780c */ /* 0x000fc80003f05070 */
[----:B------:R-:W-:-:S07]  /*0b00*/  ISETP.NE.U32.AND.EX P0, PT, RZ, RZ, PT, P0 ;  /* 0x000000ffff00720c */ /* 0x000fce0003f05100 */
[----:B------:R-:W-:Y:S06]  /*0b10*/  @!P1 BRA `(.L_x_5) ;  /* 0x0000000000689947 */ /* 0x000fec0003800000 */
[----:B------:R-:W2:Y:S02]  /*0b20*/  LDCU.128 UR8, c[0x0][0x380] ;  /* 0x00007000ff0877ac */ /* 0x000ea40008000c00 */
[----:B--2---:R-:W-:Y:S02]  /*0b30*/  ULEA UR17, UP1, UR15, UR8, 0x3 ;  /* 0x000000080f117291 */ /* 0x004fe4000f8218ff */
[----:B------:R-:W-:Y:S02]  /*0b40*/  ULEA UR5, UP0, UR14, UR10, 0x3 ;  /* 0x0000000a0e057291 */ /* 0x000fe4000f8018ff */
[----:B------:R-:W-:Y:S02]  /*0b50*/  ULEA.HI.X UR9, UR15, UR9, UR16, 0x3, UP1 ;  /* 0x000000090f097291 */ /* 0x000fe400088f1c10 */
[----:B------:R-:W-:Y:S01]  /*0b60*/  ULEA.HI.X UR8, UR14, UR11, UR4, 0x3, UP0 ;  /* 0x0000000b0e087291 */ /* 0x000fe200080f1c04 */
[----:B------:R-:W-:Y:S02]  /*0b70*/  IMAD.U32 R10, RZ, RZ, UR17 ;  /* 0x00000011ff0a7e24 */ /* 0x000fe4000f8e00ff */
[----:B01----:R-:W-:-:S02]  /*0b80*/  IMAD.U32 R8, RZ, RZ, UR5 ;  /* 0x00000005ff087e24 */ /* 0x003fc4000f8e00ff */
[----:B------:R-:W-:Y:S02]  /*0b90*/  IMAD.U32 R11, RZ, RZ, UR9 ;  /* 0x00000009ff0b7e24 */ /* 0x000fe4000f8e00ff */
[----:B------:R-:W-:-:S03]  /*0ba0*/  IMAD.U32 R9, RZ, RZ, UR8 ;  /* 0x00000008ff097e24 */ /* 0x000fc6000f8e00ff */
[----:B------:R-:W2:Y:S04]  /*0bb0*/  LDG.E.64 R4, desc[UR12][R10.64] ;  /* 0x0000000c0a047981 */ /* 0x000ea8000c1e1b00 */
[----:B------:R-:W2:Y:S01]  /*0bc0*/  LDG.E.64 R2, desc[UR12][R8.64+-0x8] ;  /* 0xfffff80c08027981 */ /* 0x000ea2000c1e1b00 */
[----:B------:R-:W-:-:S04]  /*0bd0*/  ULEA UR5, UP0, UR6, UR17, 0x3 ;  /* 0x0000001106057291 */ /* 0x000fc8000f8018ff */
[----:B------:R-:W-:Y:S02]  /*0be0*/  ULEA.HI.X UR8, UR6, UR9, UR7, 0x3, UP0 ;  /* 0x0000000906087291 */ /* 0x000fe400080f1c07 */
[----:B------:R-:W-:-:S04]  /*0bf0*/  MOV R6, UR5 ;  /* 0x0000000500067c02 */ /* 0x000fc80008000f00 */
[----:B------:R-:W-:Y:S01]  /*0c00*/  IMAD.U32 R7, RZ, RZ, UR8 ;  /* 0x00000008ff077e24 */ /* 0x000fe2000f8e00ff */
[----:B--2---:R-:W-:-:S05]  /*0c10*/  IADD3 R4, P1, PT, R2, R4, RZ ;  /* 0x0000000402047210 */ /* 0x004fca0007f3e0ff */
[----:B------:R-:W-:-:S05]  /*0c20*/  IMAD.X R5, R3, 0x1, R5, P1 ;  /* 0x0000000103057824 */ /* 0x000fca00008e0605 */
[----:B------:R2:W-:Y:S04]  /*0c30*/  STG.E.64 desc[UR12][R8.64], R4 ;  /* 0x0000000408007986 */ /* 0x0005e8000c101b0c */
[----:B------:R-:W3:Y:S01]  /*0c40*/  LDG.E.64 R2, desc[UR12][R6.64] ;  /* 0x0000000c06027981 */ /* 0x000ee2000c1e1b00 */
[----:B------:R-:W-:Y:S02]  /*0c50*/  ULEA UR15, UP0, UR6, UR15, 0x1 ;  /* 0x0000000f060f7291 */ /* 0x000fe4000f8008ff */
[----:B------:R-:W-:Y:S02]  /*0c60*/  UIADD3 UR14, UP1, UPT, UR14, 0x2, URZ ;  /* 0x000000020e0e7890 */ /* 0x000fe4000ff3e0ff */
[----:B------:R-:W-:Y:S02]  /*0c70*/  ULEA.HI.X UR16, UR6, UR16, UR7, 0x1, UP0 ;  /* 0x0000001006107291 */ /* 0x000fe400080f0c07 */
[----:B------:R-:W-:Y:S01]  /*0c80*/  UIADD3.X UR4, UPT, UPT, URZ, UR4, URZ, UP1, !UPT ;  /* 0x00000004ff047290 */ /* 0x000fe20008ffe4ff */
[----:B---3--:R-:W-:-:S05]  /*0c90*/  IADD3 R2, P1, PT, R2, R4, RZ ;  /* 0x0000000402027210 */ /* 0x008fca0007f3e0ff */
[----:B------:R-:W-:-:S05]  /*0ca0*/  IMAD.X R3, R3, 0x1, R5, P1 ;  /* 0x0000000103037824 */ /* 0x000fca00008e0605 */
[----:B------:R2:W-:Y:S03]  /*0cb0*/  STG.E.64 desc[UR12][R8.64+0x8], R2 ;  /* 0x0000080208007986 */ /* 0x0005e6000c101b0c */
.L_x_5:
[----:B------:R-:W-:Y:S05]  /*0cc0*/  @P0 EXIT ;  /* 0x000000000000094d */ /* 0x000fea0003800000 */
[----:B------:R-:W3:Y:S02]  /*0cd0*/  LDCU.128 UR8, c[0x0][0x380] ;  /* 0x00007000ff0877ac */ /* 0x000ee40008000c00 */
[----:B---3--:R-:W-:Y:S02]  /*0ce0*/  ULEA UR5, UP1, UR15, UR8, 0x3 ;  /* 0x000000080f057291 */ /* 0x008fe4000f8218ff */
[----:B------:R-:W-:Y:S02]  /*0cf0*/  ULEA UR7, UP0, UR14, UR10, 0x3 ;  /* 0x0000000a0e077291 */ /* 0x000fe4000f8018ff */
[----:B------:R-:W-:Y:S02]  /*0d00*/  ULEA.HI.X UR6, UR15, UR9, UR16, 0x3, UP1 ;  /* 0x000000090f067291 */ /* 0x000fe400088f1c10 */
[----:B------:R-:W-:Y:S01]  /*0d10*/  ULEA.HI.X UR4, UR14, UR11, UR4, 0x3, UP0 ;  /* 0x0000000b0e047291 */ /* 0x000fe200080f1c04 */
[----:B01----:R-:W-:Y:S01]  /*0d20*/  IMAD.U32 R6, RZ, RZ, UR5 ;  /* 0x00000005ff067e24 */ /* 0x003fe2000f8e00ff */
[----:B--2---:R-:W-:-:S02]  /*0d30*/  MOV R2, UR7 ;  /* 0x0000000700027c02 */ /* 0x004fc40008000f00 */
[----:B------:R-:W-:Y:S02]  /*0d40*/  IMAD.U32 R7, RZ, RZ, UR6 ;  /* 0x00000006ff077e24 */ /* 0x000fe4000f8e00ff */
[----:B------:R-:W-:-:S04]  /*0d50*/  IMAD.U32 R3, RZ, RZ, UR4 ;  /* 0x00000004ff037e24 */ /* 0x000fc8000f8e00ff */
[----:B------:R-:W2:Y:S04]  /*0d60*/  LDG.E.64 R6, desc[UR12][R6.64] ;  /* 0x0000000c06067981 */ /* 0x000ea8000c1e1b00 */
[----:B------:R-:W2:Y:S02]  /*0d70*/  LDG.E.64 R4, desc[UR12][R2.64+-0x8] ;  /* 0xfffff80c02047981 */ /* 0x000ea4000c1e1b00 */
[----:B--2---:R-:W-:-:S05]  /*0d80*/  IADD3 R4, P0, PT, R4, R6, RZ ;  /* 0x0000000604047210 */ /* 0x004fca0007f1e0ff */
[----:B------:R-:W-:-:S05]  /*0d90*/  IMAD.X R5, R5, 0x1, R7, P0 ;  /* 0x0000000105057824 */ /* 0x000fca00000e0607 */
[----:B------:R-:W-:Y:S01]  /*0da0*/  STG.E.64 desc[UR12][R2.64], R4 ;  /* 0x0000000402007986 */ /* 0x000fe2000c101b0c */
[----:B------:R-:W-:Y:S05]  /*0db0*/  EXIT ;  /* 0x000000000000794d */ /* 0x000fea0003800000 */
.L_x_6:
        /* <DEDUP_REMOVED lines=12> */
.L_x_22:


//--------------------- .text._Z10kernel_accPmmm  --------------------------
	.section	.text._Z10kernel_accPmmm,"ax",@progbits
	.align	128
        .global         _Z10kernel_accPmmm
        .type           _Z10kernel_accPmmm,@function
        .size           _Z10kernel_accPmmm,(.L_x_23 - _Z10kernel_accPmmm)
        .other          _Z10kernel_accPmmm,@"STO_CUDA_ENTRY STV_DEFAULT"
_Z10kernel_accPmmm:
.text._Z10kernel_accPmmm:
[----:B------:R-:W-:Y:S01]  /*0000*/  LDC R1, c[0x0][0x37c] ;  /* 0x0000df00ff017b82 */ /* 0x000fe20000000800 */
[----:B------:R-:W0:Y:S07]  /*0010*/  S2R R0, SR_TID.X ;  /* 0x0000000000007919 */ /* 0x000e2e0000002100 */
[----:B------:R-:W0:Y:S01]  /*0020*/  S2UR UR4, SR_CTAID.X ;  /* 0x00000000000479c3 */ /* 0x000e220000002500 */
[----:B------:R-:W1:Y:S01]  /*0030*/  LDCU.64 UR6, c[0x0][0x390] ;  /* 0x00007200ff0677ac */ /* 0x000e620008000a00 */
[----:B------:R-:W2:Y:S06]  /*0040*/  LDCU.64 UR8, c[0x0][0x388] ;  /* 0x00007100ff0877ac */ /* 0x000eac0008000a00 */
[----:B------:R-:W0:Y:S02]  /*0050*/  LDC R9, c[0x0][0x360] ;  /* 0x0000d800ff097b82 */ /* 0x000e240000000800 */
[----:B0-----:R-:W-:-:S04]  /*0060*/  IMAD R9, R9, UR4, R0 ;  /* 0x0000000409097c24 */ /* 0x001fc8000f8e0200 */
[----:B-1----:R-:W-:-:S04]  /*0070*/  IMAD.WIDE.U32 R4, R9, UR6, RZ ;  /* 0x0000000609047c25 */ /* 0x002fc8000f8e00ff */
[----:B------:R-:W-:Y:S01]  /*0080*/  IMAD R9, R9, UR7, R5 ;  /* 0x0000000709097c24 */ /* 0x000fe2000f8e0205 */
[C---:B------:R-:W-:Y:S02]  /*0090*/  IADD3 R0, P0, PT, R4.reuse, UR6, RZ ;  /* 0x0000000604007c10 */ /* 0x040fe4000ff1e0ff */
[----:B------:R-:W-:Y:S02]  /*00a0*/  IADD3 R27, P1, PT, R4, 0x1, RZ ;  /* 0x00000001041b7810 */ /* 0x000fe40007f3e0ff */
[----:B------:R-:W-:Y:S02]  /*00b0*/  IADD3.X R2, PT, PT, R9, UR7, RZ, P0, !PT ;  /* 0x0000000709027c10 */ /* 0x000fe400087fe4ff */
[----:B--2---:R-:W-:Y:S01]  /*00c0*/  ISETP.LT.U32.AND P0, PT, R0, UR8, PT ;  /* 0x0000000800007c0c */ /* 0x004fe2000bf01070 */
[----:B------:R-:W-:-:S03]  /*00d0*/  IMAD.X R3, RZ, RZ, R9, P1 ;  /* 0x000000ffff037224 */ /* 0x000fc600008e0609 */
[----:B------:R-:W-:-:S04]  /*00e0*/  ISETP.LT.U32.AND.EX P0, PT, R2, UR9, PT, P0 ;  /* 0x0000000902007c0c */ /* 0x000fc8000bf01100 */
[----:B------:R-:W-:Y:S02]  /*00f0*/  SEL R0, R0, UR8, P0 ;  /* 0x0000000800007c07 */ /* 0x000fe40008000000 */
[----:B------:R-:W-:Y:S02]  /*0100*/  SEL R2, R2, UR9, P0 ;  /* 0x0000000902027c07 */ /* 0x000fe40008000000 */
[----:B------:R-:W-:-:S04]  /*0110*/  ISETP.GE.U32.AND P0, PT, R27, R0, PT ;  /* 0x000000001b00720c */ /* 0x000fc80003f06070 */
[----:B------:R-:W-:-:S13]  /*0120*/  ISETP.GE.U32.AND.EX P0, PT, R3, R2, PT, P0 ;  /* 0x000000020300720c */ /* 0x000fda0003f06100 */
[----:B------:R-:W-:Y:S05]  /*0130*/  @P0 EXIT ;  /* 0x000000000000094d */ /* 0x000fea0003800000 */
[----:B------:R-:W-:Y:S01]  /*0140*/  LOP3.LUT R15, RZ, R4, RZ, 0x33, !PT ;  /* 0x00000004ff0f7212 */ /* 0x000fe200078e33ff */
[----:B------:R-:W0:Y:S01]  /*0150*/  LDCU.64 UR4, c[0x0][0x358] ;  /* 0x00006b00ff0477ac */ /* 0x000e220008000a00 */
[----:B------:R-:W-:Y:S01]  /*0160*/  BSSY.RECONVERGENT B0, `(.L_x_7) ;  /* 0x0000023000007945 */ /* 0x000fe20003800200 */
[----:B------:R-:W-:Y:S02]  /*0170*/  IMAD.MOV.U32 R8, RZ, RZ, R4 ;  /* 0x000000ffff087224 */ /* 0x000fe400078e0004 */
[----:B------:R-:W-:Y:S02]  /*0180*/  IMAD.IADD R15, R15, 0x1, R0 ;  /* 0x000000010f0f7824 */ /* 0x000fe400078e0200 */
[----:B------:R-:W-:-:S03]  /*0190*/  IMAD.MOV.U32 R11, RZ, RZ, R9 ;  /* 0x000000ffff0b7224 */ /* 0x000fc600078e0009 */
[----:B------:R-:W-:-:S04]  /*01a0*/  LOP3.LUT R15, R15, 0x3, RZ, 0xc0, !PT ;  /* 0x000000030f0f7812 */ /* 0x000fc800078ec0ff */
[----:B------:R-:W-:-:S04]  /*01b0*/  ISETP.NE.U32.AND P0, PT, R15, RZ, PT ;  /* 0x000000ff0f00720c */ /* 0x000fc80003f05070 */
[----:B------:R-:W-:-:S13]  /*01c0*/  ISETP.NE.AND.EX P0, PT, RZ, RZ, PT, P0 ;  /* 0x000000ffff00720c */ /* 0x000fda0003f05300 */
[----:B0-----:R-:W-:Y:S05]  /*01d0*/  @!P0 BRA `(.L_x_8) ;  /* 0x00000000006c8947 */ /* 0x001fea0003800000 */
[----:B------:R-:W0:Y:S02]  /*01e0*/  LDCU.64 UR6, c[0x0][0x380] ;  /* 0x00007000ff0677ac */ /* 0x000e240008000a00 */
[----:B0-----:R-:W-:-:S04]  /*01f0*/  LEA R12, P0, R4, UR6, 0x3 ;  /* 0x00000006040c7c11 */ /* 0x001fc8000f8018ff */
[----:B------:R-:W-:-:S05]  /*0200*/  LEA.HI.X R13, R4, UR7, R9, 0x3, P0 ;  /* 0x00000007040d7c11 */ /* 0x000fca00080f1c09 */
[----:B------:R0:W5:Y:S01]  /*0210*/  LDG.E.64 R6, desc[UR4][R12.64] ;  /* 0x000000040c067981 */ /* 0x000162000c1e1b00 */
[----:B------:R-:W-:Y:S01]  /*0220*/  IADD3 R8, P1, PT, R15, R4, RZ ;  /* 0x000000040f087210 */ /* 0x000fe20007f3e0ff */
[----:B------:R-:W-:Y:S01]  /*0230*/  BSSY.RECONVERGENT B1, `(.L_x_9) ;  /* 0x0000013000017945 */ /* 0x000fe20003800200 */
[----:B------:R-:W-:Y:S02]  /*0240*/  IADD3 R16, P2, PT, RZ, -R15, RZ ;  /* 0x8000000fff107210 */ /* 0x000fe40007f5e0ff */
[----:B------:R-:W-:Y:S01]  /*0250*/  IADD3 R3, P0, PT, R12, 0x8, RZ ;  /* 0x000000080c037810 */ /* 0x000fe20007f1e0ff */
[----:B------:R-:W-:Y:S02]  /*0260*/  IMAD.X R11, RZ, RZ, R9, P1 ;  /* 0x000000ffff0b7224 */ /* 0x000fe400008e0609 */
[----:B------:R-:W-:Y:S02]  /*0270*/  IMAD.X R17, RZ, RZ, -0x1, P2 ;  /* 0xffffffffff117424 */ /* 0x000fe400010e06ff */
[----:B0-----:R-:W-:-:S08]  /*0280*/  IMAD.X R10, RZ, RZ, R13, P0 ;  /* 0x000000ffff0a7224 */ /* 0x001fd000000e060d */
.L_x_10:
[----:B------:R-:W-:Y:S02]  /*0290*/  IMAD.MOV.U32 R14, RZ, RZ, R3 ;  /* 0x000000ffff0e7224 */ /* 0x000fe400078e0003 */
[----:B------:R-:W-:-:S05]  /*02a0*/  IMAD.MOV.U32 R15, RZ, RZ, R10 ;  /* 0x000000ffff0f7224 */ /* 0x000fca00078e000a */
[----:B------:R-:W2:Y:S01]  /*02b0*/  LDG.E.64 R12, desc[UR4][R14.64] ;  /* 0x000000040e0c7981 */ /* 0x000ea2000c1e1b00 */
[----:B------:R-:W-:-:S05]  /*02c0*/  IADD3 R3, P1, PT, R14, 0x8, RZ ;  /* 0x000000080e037810 */ /* 0x000fca0007f3e0ff */
[----:B------:R-:W-:Y:S01]  /*02d0*/  IMAD.X R10, RZ, RZ, R15, P1 ;  /* 0x000000ffff0a7224 */ /* 0x000fe200008e060f */
[----:B--2--5:R-:W-:-:S05]  /*02e0*/  IADD3 R6, P0, PT, R12, R6, RZ ;  /* 0x000000060c067210 */ /* 0x024fca0007f1e0ff */
[----:B------:R-:W-:Y:S01]  /*02f0*/  IMAD.X R7, R13, 0x1, R7, P0 ;  /* 0x000000010d077824 */ /* 0x000fe200000e0607 */
[----:B------:R-:W-:-:S04]  /*0300*/  IADD3 R16, P0, PT, R16, 0x1, RZ ;  /* 0x0000000110107810 */ /* 0x000fc80007f1e0ff */
[----:B------:R0:W-:Y:S01]  /*0310*/  STG.E.64 desc[UR4][R14.64], R6 ;  /* 0x000000060e007986 */ /* 0x0001e2000c101b04 */
[----:B------:R-:W-:Y:S01]  /*0320*/  IMAD.X R17, RZ, RZ, R17, P0 ;  /* 0x000000ffff117224 */ /* 0x000fe200000e0611 */
[----:B------:R-:W-:-:S04]  /*0330*/  ISETP.NE.U32.AND P0, PT, R16, RZ, PT ;  /* 0x000000ff1000720c */ /* 0x000fc80003f05070 */
[----:B------:R-:W-:-:S13]  /*0340*/  ISETP.NE.AND.EX P0, PT, R17, RZ, PT, P0 ;  /* 0x000000ff1100720c */ /* 0x000fda0003f05300 */
[----:B0-----:R-:W-:Y:S05]  /*0350*/  @P0 BRA `(.L_x_10) ;  /* 0xfffffffc00cc0947 */ /* 0x001fea000383ffff */
[----:B------:R-:W-:Y:S05]  /*0360*/  BSYNC.RECONVERGENT B1 ;  /* 0x0000000000017941 */ /* 0x000fea0003800200 */
.L_x_9:
[----:B------:R-:W-:-:S05]  /*0370*/  IADD3 R27, P0, PT, R8, 0x1, RZ ;  /* 0x00000001081b7810 */ /* 0x000fca0007f1e0ff */
[----:B------:R-:W-:-:S08]  /*0380*/  IMAD.X R3, RZ, RZ, R11, P0 ;  /* 0x000000ffff037224 */ /* 0x000fd000000e060b */
.L_x_8:
[----:B------:R-:W-:Y:S05]  /*0390*/  BSYNC.RECONVERGENT B0 ;  /* 0x0000000000007941 */ /* 0x000fea0003800200 */
.L_x_7:
[----:B------:R-:W-:-:S04]  /*03a0*/  IADD3 R4, P1, P2, R0, -0x2, -R4 ;  /* 0xfffffffe00047810 */ /* 0x000fc80007a3e804 */
[----:B------:R-:W-:Y:S02]  /*03b0*/  ISETP.GE.U32.AND P0, PT, R4, 0x3, PT ;  /* 0x000000030400780c */ /* 0x000fe40003f06070 */
[----:B------:R-:W-:-:S04]  /*03c0*/  IADD3.X R4, PT, PT, R2, -0x1, ~R9, P1, P2 ;  /* 0xffffffff02047810 */ /* 0x000fc80000fe4c09 */
[----:B------:R-:W-:-:S13]  /*03d0*/  ISETP.GE.U32.AND.EX P0, PT, R4, RZ, PT, P0 ;  /* 0x000000ff0400720c */ /* 0x000fda0003f06100 */
[----:B------:R-:W-:Y:S05]  /*03e0*/  @!P0 EXIT ;  /* 0x000000000000894d */ /* 0x000fea0003800000 */
[----:B------:R-:W0:Y:S01]  /*03f0*/  LDCU.64 UR6, c[0x0][0x380] ;  /* 0x00007000ff0677ac */ /* 0x000e220008000a00 */
[----:B------:R-:W-:-:S04]  /*0400*/  ISETP.GE.U32.AND P1, PT, R27, R0, PT ;  /* 0x000000001b00720c */ /* 0x000fc80003f26070 */
[----:B------:R-:W-:Y:S02]  /*0410*/  ISETP.GE.U32.AND.EX P1, PT, R3, R2, PT, P1 ;  /* 0x000000020300720c */ /* 0x000fe40003f26110 */
[C---:B0-----:R-:W-:Y:S02]  /*0420*/  LEA R24, P0, R8.reuse, UR6, 0x3 ;  /* 0x0000000608187c11 */ /* 0x041fe4000f8018ff */
[C---:B------:R-:W-:Y:S02]  /*0430*/  LEA R6, P3, R27.reuse, UR6, 0x3 ;  /* 0x000000061b067c11 */ /* 0x040fe4000f8618ff */
[----:B------:R-:W-:Y:S02]  /*0440*/  LEA.HI.X R25, R8, UR7, R11, 0x3, P0 ;  /* 0x0000000708197c11 */ /* 0x000fe400080f1c0b */
[----:B------:R-:W-:Y:S02]  /*0450*/  IADD3 R6, P2, PT, R6, 0x10, RZ ;  /* 0x0000001006067810 */ /* 0x000fe40007f5e0ff */
[----:B------:R-:W-:-:S02]  /*0460*/  LEA.HI.X R4, R27, UR7, R3, 0x3, P3 ;  /* 0x000000071b047c11 */ /* 0x000fc400098f1c03 */
[----:B------:R-:W5:Y:S01]  /*0470*/  LDG.E.64 R24, desc[UR4][R24.64] ;  /* 0x0000000418187981 */ /* 0x000f62000c1e1b00 */
[----:B------:R-:W-:Y:S01]  /*0480*/  BSSY.RECONVERGENT B0, `(.L_x_11) ;  /* 0x000001b000007945 */ /* 0x000fe20003800200 */
[----:B------:R-:W-:Y:S01]  /*0490*/  PLOP3.LUT P0, PT, PT, PT, PT, 0x80, 0x8 ;  /* 0x000000000008781c */ /* 0x000fe20003f0f070 */
[----:B------:R-:W-:Y:S02]  /*04a0*/  IMAD.X R7, RZ, RZ, R4, P2 ;  /* 0x000000ffff077224 */ /* 0x000fe400010e0604 */
[----:B------:R-:W-:Y:S10]  /*04b0*/  @!P1 BRA `(.L_x_12) ;  /* 0x00000000005c9947 */ /* 0x000ff40003800000 */
[----:B------:R-:W2:Y:S04]  /*04c0*/  LDG.E.64 R4, desc[UR4][R6.64+-0x10] ;  /* 0xfffff00406047981 */ /* 0x000ea8000c1e1b00 */
[----:B------:R-:W3:Y:S04]  /*04d0*/  LDG.E.64 R8, desc[UR4][R6.64+-0x8] ;  /* 0xfffff80406087981 */ /* 0x000ee8000c1e1b00 */
[----:B------:R-:W4:Y:S04]  /*04e0*/  LDG.E.64 R10, desc[UR4][R6.64] ;  /* 0x00000004060a7981 */ /* 0x000f28000c1e1b00 */
[----:B------:R-:W4:Y:S01]  /*04f0*/  LDG.E.64 R12, desc[UR4][R6.64+0x8] ;  /* 0x00000804060c7981 */ /* 0x000f22000c1e1b00 */
[----:B------:R-:W-:-:S05]  /*0500*/  IADD3 R27, P1, PT, R27, 0x4, RZ ;  /* 0x000000041b1b7810 */ /* 0x000fca0007f3e0ff */
[----:B------:R-:W-:Y:S01]  /*0510*/  IMAD.X R3, RZ, RZ, R3, P1 ;  /* 0x000000ffff037224 */ /* 0x000fe200008e0603 */
[----:B--2--5:R-:W-:-:S05]  /*0520*/  IADD3 R4, P0, PT, R4, R24, RZ ;  /* 0x0000001804047210 */ /* 0x024fca0007f1e0ff */
[----:B------:R-:W-:Y:S01]  /*0530*/  IMAD.X R5, R5, 0x1, R25, P0 ;  /* 0x0000000105057824 */ /* 0x000fe200000e0619 */
[----:B---3--:R-:W-:-:S04]  /*0540*/  IADD3 R8, P0, PT, R8, R4, RZ ;  /* 0x0000000408087210 */ /* 0x008fc80007f1e0ff */
[----:B------:R-:W-:Y:S01]  /*0550*/  STG.E.64 desc[UR4][R6.64+-0x10], R4 ;  /* 0xfffff00406007986 */ /* 0x000fe2000c101b04 */
[----:B------:R-:W-:Y:S01]  /*0560*/  IMAD.X R9, R9, 0x1, R5, P0 ;  /* 0x0000000109097824 */ /* 0x000fe200000e0605 */
[----:B----4-:R-:W-:-:S04]  /*0570*/  IADD3 R10, P0, PT, R10, R8, RZ ;  /* 0x000000080a0a7210 */ /* 0x010fc80007f1e0ff */
[----:B------:R-:W-:Y:S01]  /*0580*/  STG.E.64 desc[UR4][R6.64+-0x8], R8 ;  /* 0xfffff80806007986 */ /* 0x000fe2000c101b04 */
[----:B------:R-:W-:Y:S01]  /*0590*/  IMAD.X R11, R11, 0x1, R9, P0 ;  /* 0x000000010b0b7824 */ /* 0x000fe200000e0609 */
[----:B------:R-:W-:Y:S02]  /*05a0*/  IADD3 R24, P0, PT, R12, R10, RZ ;  /* 0x0000000a0c187210 */ /* 0x000fe40007f1e0ff */
[----:B------:R-:W-:Y:S02]  /*05b0*/  IADD3 R12, P2, PT, R6, 0x20, RZ ;  /* 0x00000020060c7810 */ /* 0x000fe40007f5e0ff */
[----:B------:R-:W-:Y:S01]  /*05c0*/  STG.E.64 desc[UR4][R6.64], R10 ;  /* 0x0000000a06007986 */ /* 0x000fe2000c101b04 */
[----:B------:R-:W-:Y:S01]  /*05d0*/  IMAD.X R25, R13, 0x1, R11, P0 ;  /* 0x000000010d197824 */ /* 0x000fe200000e060b */
[----:B------:R-:W-:Y:S01]  /*05e0*/  PLOP3.LUT P0, PT, PT, PT, PT, 0x8, 0x80 ;  /* 0x000000000080781c */ /* 0x000fe20003f0e170 */
[----:B------:R-:W-:-:S03]  /*05f0*/  IMAD.X R13, RZ, RZ, R7, P2 ;  /* 0x000000ffff0d7224 */ /* 0x000fc600010e0607 */
[----:B------:R0:W-:Y:S02]  /*0600*/  STG.E.64 desc[UR4][R6.64+0x8], R24 ;  /* 0x0000081806007986 */ /* 0x0001e4000c101b04 */
[----:B0-----:R-:W-:Y:S02]  /*0610*/  IMAD.MOV.U32 R6, RZ, RZ, R12 ;  /* 0x000000ffff067224 */ /* 0x001fe400078e000c */
[----:B------:R-:W-:-:S07]  /*0620*/  IMAD.MOV.U32 R7, RZ, RZ, R13 ;  /* 0x000000ffff077224 */ /* 0x000fce00078e000d */
.L_x_12:
[----:B------:R-:W-:Y:S05]  /*0630*/  BSYNC.RECONVERGENT B0 ;  /* 0x0000000000007941 */ /* 0x000fea0003800200 */
.L_x_11:
[----:B------:R-:W-:Y:S01]  /*0640*/  IADD3 R4, P3, PT, -R27, R0, RZ ;  /* 0x000000001b047210 */ /* 0x000fe20007f7e1ff */
[----:B------:R-:W-:Y:S01]  /*0650*/  BSSY.RECONVERGENT B0, `(.L_x_13) ;  /* 0x0000053000007945 */ /* 0x000fe20003800200 */
[----:B------:R-:W-:Y:S02]  /*0660*/  ISETP.GT.U32.AND P2, PT, R0, R27, PT ;  /* 0x0000001b0000720c */ /* 0x000fe40003f44070 */
[----:B------:R-:W-:Y:S01]  /*0670*/  ISETP.LE.U32.AND P1, PT, R4, 0xc, PT ;  /* 0x0000000c0400780c */ /* 0x000fe20003f23070 */
[C---:B------:R-:W-:Y:S01]  /*0680*/  IMAD.X R4, R2.reuse, 0x1, ~R3, P3 ;  /* 0x0000000102047824 */ /* 0x040fe200018e0e03 */
[----:B------:R-:W-:-:S04]  /*0690*/  ISETP.GT.U32.AND.EX P2, PT, R2, R3, PT, P2 ;  /* 0x000000030200720c */ /* 0x000fc80003f44120 */
[----:B------:R-:W-:-:S13]  /*06a0*/  ISETP.LE.U32.OR.EX P1, PT, R4, RZ, !P2, P1 ;  /* 0x000000ff0400720c */ /* 0x000fda0005723510 */
[----:B------:R-:W-:Y:S05]  /*06b0*/  @P1 BRA `(.L_x_14) ;  /* 0x0000000400301947 */ /* 0x000fea0003800000 */
[----:B------:R-:W-:Y:S02]  /*06c0*/  IADD3 R5, P1, PT, R0, -0xc, RZ ;  /* 0xfffffff400057810 */ /* 0x000fe40007f3e0ff */
[----:B------:R-:W-:Y:S02]  /*06d0*/  PLOP3.LUT P0, PT, PT, PT, PT, 0x8, 0x80 ;  /* 0x000000000080781c */ /* 0x000fe40003f0e170 */
[----:B------:R-:W-:-:S11]  /*06e0*/  IADD3.X R4, PT, PT, R2, -0x1, RZ, P1, !PT ;  /* 0xffffffff02047810 */ /* 0x000fd60000ffe4ff */
.L_x_15:
[----:B------:R-:W2:Y:S04]  /*06f0*/  LDG.E.64 R8, desc[UR4][R6.64+-0x10] ;  /* 0xfffff00406087981 */ /* 0x000ea8000c1e1b00 */
[----:B------:R-:W3:Y:S04]  /*0700*/  LDG.E.64 R18, desc[UR4][R6.64+-0x8] ;  /* 0xfffff80406127981 */ /* 0x000ee8000c1e1b00 */
[----:B------:R-:W4:Y:S04]  /*0710*/  LDG.E.64 R10, desc[UR4][R6.64] ;  /* 0x00000004060a7981 */ /* 0x000f28000c1e1b00 */
[----:B------:R-:W4:Y:S04]  /*0720*/  LDG.E.64 R16, desc[UR4][R6.64+0x8] ;  /* 0x0000080406107981 */ /* 0x000f28000c1e1b00 */
[----:B------:R-:W4:Y:S04]  /*0730*/  LDG.E.64 R12, desc[UR4][R6.64+0x10] ;  /* 0x00001004060c7981 */ /* 0x000f28000c1e1b00 */
[----:B------:R-:W4:Y:S04]  /*0740*/  LDG.E.64 R14, desc[UR4][R6.64+0x18] ;  /* 0x00001804060e7981 */ /* 0x000f28000c1e1b00 */
[----:B------:R-:W4:Y:S04]  /*0750*/  LDG.E.64 R22, desc[UR4][R6.64+0x20] ;  /* 0x0000200406167981 */ /* 0x000f28000c1e1b00 */
[----:B------:R-:W4:Y:S01]  /*0760*/  LDG.E.64 R20, desc[UR4][R6.64+0x28] ;  /* 0x0000280406147981 */ /* 0x000f22000c1e1b00 */
[----:B--2--5:R-:W-:-:S05]  /*0770*/  IADD3 R8, P1, PT, R8, R24, RZ ;  /* 0x0000001808087210 */ /* 0x024fca0007f3e0ff */
[----:B------:R-:W-:Y:S01]  /*0780*/  IMAD.X R9, R9, 0x1, R25, P1 ;  /* 0x0000000109097824 */ /* 0x000fe200008e0619 */
[----:B---3--:R-:W-:-:S04]  /*0790*/  IADD3 R28, P1, PT, R18, R8, RZ ;  /* 0x00000008121c7210 */ /* 0x008fc80007f3e0ff */
[----:B------:R0:W-:Y:S01]  /*07a0*/  STG.E.64 desc[UR4][R6.64+-0x10], R8 ;  /* 0xfffff00806007986 */ /* 0x0001e2000c101b04 */
[----:B------:R-:W-:Y:S01]  /*07b0*/  IMAD.X R29, R19, 0x1, R9, P1 ;  /* 0x00000001131d7824 */ /* 0x000fe200008e0609 */
[----:B----4-:R-:W-:-:S04]  /*07c0*/  IADD3 R10, P1, PT, R10, R28, RZ ;  /* 0x0000001c0a0a7210 */ /* 0x010fc80007f3e0ff */
[----:B------:R-:W-:Y:S01]  /*07d0*/  STG.E.64 desc[UR4][R6.64+-0x8], R28 ;  /* 0xfffff81c06007986 */ /* 0x000fe2000c101b04 */
[----:B------:R-:W-:Y:S01]  /*07e0*/  IMAD.X R11, R11, 0x1, R29, P1 ;  /* 0x000000010b0b7824 */ /* 0x000fe200008e061d */
[----:B------:R-:W-:Y:S02]  /*07f0*/  IADD3 R24, P1, PT, R16, R10, RZ ;  /* 0x0000000a10187210 */ /* 0x000fe40007f3e0ff */
[----:B0-----:R-:W2:Y:S03]  /*0800*/  LDG.E.64 R8, desc[UR4][R6.64+0x30] ;  /* 0x0000300406087981 */ /* 0x001ea6000c1e1b00 */
[----:B------:R-:W-:Y:S01]  /*0810*/  IMAD.X R25, R17, 0x1, R11, P1 ;  /* 0x0000000111197824 */ /* 0x000fe200008e060b */
[----:B------:R-:W-:Y:S01]  /*0820*/  IADD3 R16, P1, PT, R12, R24, RZ ;  /* 0x000000180c107210 */ /* 0x000fe20007f3e0ff */
[----:B------:R0:W-:Y:S04]  /*0830*/  STG.E.64 desc[UR4][R6.64], R10 ;  /* 0x0000000a06007986 */ /* 0x0001e8000c101b04 */
[----:B------:R-:W-:Y:S01]  /*0840*/  IMAD.X R17, R13, 0x1, R25, P1 ;  /* 0x000000010d117824 */ /* 0x000fe200008e0619 */
[----:B------:R-:W-:Y:S01]  /*0850*/  IADD3 R18, P1, PT, R14, R16, RZ ;  /* 0x000000100e127210 */ /* 0x000fe20007f3e0ff */
[----:B------:R-:W3:Y:S04]  /*0860*/  LDG.E.64 R12, desc[UR4][R6.64+0x40] ;  /* 0x00004004060c7981 */ /* 0x000ee8000c1e1b00 */
[----:B0-----:R-:W4:Y:S01]  /*0870*/  LDG.E.64 R10, desc[UR4][R6.64+0x38] ;  /* 0x00003804060a7981 */ /* 0x001f22000c1e1b00 */
[----:B------:R-:W-:-:S03]  /*0880*/  IMAD.X R19, R15, 0x1, R17, P1 ;  /* 0x000000010f137824 */ /* 0x000fc600008e0611 */
[----:B------:R-:W3:Y:S01]  /*0890*/  LDG.E.64 R14, desc[UR4][R6.64+0x48] ;  /* 0x00004804060e7981 */ /* 0x000ee2000c1e1b00 */
[----:B------:R-:W-:-:S03]  /*08a0*/  IADD3 R28, P1, PT, R22, R18, RZ ;  /* 0x00000012161c7210 */ /* 0x000fc60007f3e0ff */
[----:B------:R0:W-:Y:S02]  /*08b0*/  STG.E.64 desc[UR4][R6.64+0x10], R16 ;  /* 0x0000101006007986 */ /* 0x0001e4000c101b04 */
[----:B------:R-:W-:Y:S02]  /*08c0*/  IMAD.X R29, R23, 0x1, R19, P1 ;  /* 0x00000001171d7824 */ /* 0x000fe400008e0613 */
[----:B------:R1:W-:Y:S04]  /*08d0*/  STG.E.64 desc[UR4][R6.64+0x18], R18 ;  /* 0x0000181206007986 */ /* 0x0003e8000c101b04 */
[----:B------:R-:W3:Y:S04]  /*08e0*/  LDG.E.64 R22, desc[UR4][R6.64+0x60] ;  /* 0x0000600406167981 */ /* 0x000ee8000c1e1b00 */
[----:B------:R1:W-:Y:S04]  /*08f0*/  STG.E.64 desc[UR4][R6.64+0x8], R24 ;  /* 0x0000081806007986 */ /* 0x0003e8000c101b04 */
[----:B0-----:R-:W3:Y:S04]  /*0900*/  LDG.E.64 R16, desc[UR4][R6.64+0x50] ;  /* 0x0000500406107981 */ /* 0x001ee8000c1e1b00 */
[----:B-1----:R-:W3:Y:S04]  /*0910*/  LDG.E.64 R18, desc[UR4][R6.64+0x58] ;  /* 0x0000580406127981 */ /* 0x002ee8000c1e1b00 */
[----:B------:R-:W3:Y:S01]  /*0920*/  LDG.E.64 R24, desc[UR4][R6.64+0x68] ;  /* 0x0000680406187981 */ /* 0x000ee2000c1e1b00 */
[----:B------:R-:W-:-:S05]  /*0930*/  IADD3 R20, P1, PT, R20, R28, RZ ;  /* 0x0000001c14147210 */ /* 0x000fca0007f3e0ff */
[----:B------:R-:W-:-:S05]  /*0940*/  IMAD.X R21, R21, 0x1, R29, P1 ;  /* 0x0000000115157824 */ /* 0x000fca00008e061d */
[----:B------:R0:W-:Y:S04]  /*0950*/  STG.E.64 desc[UR4][R6.64+0x28], R20 ;  /* 0x0000281406007986 */ /* 0x0001e8000c101b04 */
[----:B------:R-:W-:Y:S01]  /*0960*/  STG.E.64 desc[UR4][R6.64+0x20], R28 ;  /* 0x0000201c06007986 */ /* 0x000fe2000c101b04 */
[----:B--2---:R-:W-:-:S05]  /*0970*/  IADD3 R8, P1, PT, R8, R20, RZ ;  /* 0x0000001408087210 */ /* 0x004fca0007f3e0ff */
[----:B------:R-:W-:Y:S01]  /*0980*/  IMAD.X R9, R9, 0x1, R21, P1 ;  /* 0x0000000109097824 */ /* 0x000fe200008e0615 */
[----:B----4-:R-:W-:-:S05]  /*0990*/  IADD3 R10, P1, PT, R10, R8, RZ ;  /* 0x000000080a0a7210 */ /* 0x010fca0007f3e0ff */
[----:B------:R-:W-:Y:S01]  /*09a0*/  IMAD.X R11, R11, 0x1, R9, P1 ;  /* 0x000000010b0b7824 */ /* 0x000fe200008e0609 */
[----:B---3--:R-:W-:-:S05]  /*09b0*/  IADD3 R12, P1, PT, R12, R10, RZ ;  /* 0x0000000a0c0c7210 */ /* 0x008fca0007f3e0ff */
[----:B------:R-:W-:Y:S01]  /*09c0*/  IMAD.X R13, R13, 0x1, R11, P1 ;  /* 0x000000010d0d7824 */ /* 0x000fe200008e060b */
[----:B------:R-:W-:-:S05]  /*09d0*/  IADD3 R14, P1, PT, R14, R12, RZ ;  /* 0x0000000c0e0e7210 */ /* 0x000fca0007f3e0ff */
[----:B------:R-:W-:Y:S01]  /*09e0*/  IMAD.X R15, R15, 0x1, R13, P1 ;  /* 0x000000010f0f7824 */ /* 0x000fe200008e060d */
[----:B------:R-:W-:-:S05]  /*09f0*/  IADD3 R16, P1, PT, R16, R14, RZ ;  /* 0x0000000e10107210 */ /* 0x000fca0007f3e0ff */
[----:B------:R-:W-:Y:S01]  /*0a00*/  IMAD.X R17, R17, 0x1, R15, P1 ;  /* 0x0000000111117824 */ /* 0x000fe200008e060f */
[----:B------:R-:W-:-:S05]  /*0a10*/  IADD3 R18, P1, PT, R18, R16, RZ ;  /* 0x0000001012127210 */ /* 0x000fca0007f3e0ff */
[----:B------:R-:W-:Y:S01]  /*0a20*/  IMAD.X R19, R19, 0x1, R17, P1 ;  /* 0x0000000113137824 */ /* 0x000fe200008e0611 */
[----:B0-----:R-:W-:-:S05]  /*0a30*/  IADD3 R20, P1, PT, R22, R18, RZ ;  /* 0x0000001216147210 */ /* 0x001fca0007f3e0ff */
[----:B------:R-:W-:Y:S01]  /*0a40*/  IMAD.X R21, R23, 0x1, R19, P1 ;  /* 0x0000000117157824 */ /* 0x000fe200008e0613 */
[----:B------:R-:W-:-:S05]  /*0a50*/  IADD3 R24, P1, PT, R24, R20, RZ ;  /* 0x0000001418187210 */ /* 0x000fca0007f3e0ff */
[----:B------:R-:W-:Y:S01]  /*0a60*/  IMAD.X R25, R25, 0x1, R21, P1 ;  /* 0x0000000119197824 */ /* 0x000fe200008e0615 */
[----:B------:R-:W-:-:S05]  /*0a70*/  IADD3 R27, P1, PT, R27, 0x10, RZ ;  /* 0x000000101b1b7810 */ /* 0x000fca0007f3e0ff */
[----:B------:R-:W-:Y:S01]  /*0a80*/  IMAD.X R3, RZ, RZ, R3, P1 ;  /* 0x000000ffff037224 */ /* 0x000fe200008e0603 */
[----:B------:R-:W-:-:S04]  /*0a90*/  ISETP.GE.U32.AND P1, PT, R27, R5, PT ;  /* 0x000000051b00720c */ /* 0x000fc80003f26070 */
[----:B------:R-:W-:Y:S01]  /*0aa0*/  ISETP.GE.U32.AND.EX P1, PT, R3, R4, PT, P1 ;  /* 0x000000040300720c */ /* 0x000fe20003f26110 */
[----:B------:R0:W-:Y:S04]  /*0ab0*/  STG.E.64 desc[UR4][R6.64+0x30], R8 ;  /* 0x0000300806007986 */ /* 0x0001e8000c101b04 */
[----:B------:R-:W-:Y:S01]  /*0ac0*/  STG.E.64 desc[UR4][R6.64+0x38], R10 ;  /* 0x0000380a06007986 */ /* 0x000fe2000c101b04 */
[----:B0-----:R-:W-:-:S03]  /*0ad0*/  IADD3 R8, P2, PT, R6, 0x80, RZ ;  /* 0x0000008006087810 */ /* 0x001fc60007f5e0ff */
[----:B------:R-:W-:Y:S02]  /*0ae0*/  STG.E.64 desc[UR4][R6.64+0x40], R12 ;  /* 0x0000400c06007986 */ /* 0x000fe4000c101b04 */
[----:B------:R-:W-:Y:S02]  /*0af0*/  IMAD.X R9, RZ, RZ, R7, P2 ;  /* 0x000000ffff097224 */ /* 0x000fe400010e0607 */
[----:B------:R-:W-:Y:S04]  /*0b00*/  STG.E.64 desc[UR4][R6.64+0x48], R14 ;  /* 0x0000480e06007986 */ /* 0x000fe8000c101b04 */
[----:B------:R-:W-:Y:S04]  /*0b10*/  STG.E.64 desc[UR4][R6.64+0x50], R16 ;  /* 0x0000501006007986 */ /* 0x000fe8000c101b04 */
[----:B------:R-:W-:Y:S04]  /*0b20*/  STG.E.64 desc[UR4][R6.64+0x58], R18 ;  /* 0x0000581206007986 */ /* 0x000fe8000c101b04 */
[----:B------:R-:W-:Y:S04]  /*0b30*/  STG.E.64 desc[UR4][R6.64+0x60], R20 ;  /* 0x0000601406007986 */ /* 0x000fe8000c101b04 */
[----:B------:R0:W-:Y:S02]  /*0b40*/  STG.E.64 desc[UR4][R6.64+0x68], R24 ;  /* 0x0000681806007986 */ /* 0x0001e4000c101b04 */
[----:B0-----:R-:W-:-:S02]  /*0b50*/  IMAD.MOV.U32 R6, RZ, RZ, R8 ;  /* 0x000000ffff067224 */ /* 0x001fc400078e0008 */
[----:B------:R-:W-:Y:S01]  /*0b60*/  IMAD.MOV.U32 R7, RZ, RZ, R9 ;  /* 0x000000ffff077224 */ /* 0x000fe200078e0009 */
[----:B------:R-:W-:Y:S06]  /*0b70*/  @!P1 BRA `(.L_x_15) ;  /* 0xfffffff800dc9947 */ /* 0x000fec000383ffff */
.L_x_14:
[----:B------:R-:W-:Y:S05]  /*0b80*/  BSYNC.RECONVERGENT B0 ;  /* 0x0000000000007941 */ /* 0x000fea0003800200 */
.L_x_13:
        /* <DEDUP_REMOVED lines=16> */
[----:B------:R-:W-:-:S05]  /*0c90*/  IADD3 R27, P1, PT, R27, 0x8, RZ ;  /* 0x000000081b1b7810 */ /* 0x000fca0007f3e0ff */
[----:B------:R-:W-:Y:S01]  /*0ca0*/  IMAD.X R3, RZ, RZ, R3, P1 ;  /* 0x000000ffff037224 */ /* 0x000fe200008e0603 */
        /* <DEDUP_REMOVED lines=8> */
[----:B------:R-:W-:-:S04]  /*0d30*/  IADD3 R16, P0, PT, R16, R20, RZ ;  /* 0x0000001410107210 */ /* 0x000fc80007f1e0ff */
[----:B------:R-:W-:Y:S01]  /*0d40*/  STG.E.64 desc[UR4][R6.64], R20 ;  /* 0x0000001406007986 */ /* 0x000fe2000c101b04 */
[----:B------:R-:W-:Y:S01]  /*0d50*/  IMAD.X R17, R17, 0x1, R21, P0 ;  /* 0x0000000111117824 */ /* 0x000fe200000e0615 */
[----:B------:R-:W-:Y:S02]  /*0d60*/  IADD3 R10, P0, PT, R10, R16, RZ ;  /* 0x000000100a0a7210 */ /* 0x000fe40007f1e0ff */
[----:B0-----:R-:W-:Y:S02]  /*0d70*/  IADD3 R4, P2, PT, R6, 0x40, RZ ;  /* 0x0000004006047810 */ /* 0x001fe40007f5e0ff */
[----:B------:R-:W-:Y:S01]  /*0d80*/  STG.E.64 desc[UR4][R6.64+0x8], R16 ;  /* 0x0000081006007986 */ /* 0x000fe2000c101b04 */
[----:B------:R-:W-:Y:S01]  /*0d90*/  IMAD.X R11, R11, 0x1, R17, P0 ;  /* 0x000000010b0b7824 */ /* 0x000fe200000e0611 */
[----:B------:R-:W-:Y:S01]  /*0da0*/  IADD3 R14, P0, PT, R14, R10, RZ ;  /* 0x0000000a0e0e7210 */ /* 0x000fe20007f1e0ff */
[----:B------:R-:W-:-:S03]  /*0db0*/  IMAD.X R5, RZ, RZ, R7, P2 ;  /* 0x000000ffff057224 */ /* 0x000fc600010e0607 */
[----:B------:R-:W-:Y:S01]  /*0dc0*/  STG.E.64 desc[UR4][R6.64+0x10], R10 ;  /* 0x0000100a06007986 */ /* 0x000fe2000c101b04 */
[----:B------:R-:W-:Y:S01]  /*0dd0*/  IMAD.X R15, R15, 0x1, R11, P0 ;  /* 0x000000010f0f7824 */ /* 0x000fe200000e060b */
[----:B------:R-:W-:-:S04]  /*0de0*/  IADD3 R12, P0, PT, R12, R14, RZ ;  /* 0x0000000e0c0c7210 */ /* 0x000fc80007f1e0ff */
[----:B------:R-:W-:Y:S01]  /*0df0*/  STG.E.64 desc[UR4][R6.64+0x18], R14 ;  /* 0x0000180e06007986 */ /* 0x000fe2000c101b04 */
[----:B------:R-:W-:Y:S01]  /*0e00*/  IMAD.X R13, R13, 0x1, R15, P0 ;  /* 0x000000010d0d7824 */ /* 0x000fe200000e060f */
[----:B------:R-:W-:-:S04]  /*0e10*/  IADD3 R24, P0, PT, R8, R12, RZ ;  /* 0x0000000c08187210 */ /* 0x000fc80007f1e0ff */
[----:B------:R-:W-:Y:S01]  /*0e20*/  STG.E.64 desc[UR4][R6.64+0x20], R12 ;  /* 0x0000200c06007986 */ /* 0x000fe2000c101b04 */
[----:B------:R-:W-:Y:S01]  /*0e30*/  IMAD.X R25, R9, 0x1, R13, P0 ;  /* 0x0000000109197824 */ /* 0x000fe200000e060d */
[----:B------:R-:W-:-:S04]  /*0e40*/  PLOP3.LUT P0, PT, PT, PT, PT, 0x8, 0x80 ;  /* 0x000000000080781c */ /* 0x000fc80003f0e170 */
[----:B------:R0:W-:Y:S02]  /*0e50*/  STG.E.64 desc[UR4][R6.64+0x28], R24 ;  /* 0x0000281806007986 */ /* 0x0001e4000c101b04 */
[----:B0-----:R-:W-:Y:S02]  /*0e60*/  IMAD.MOV.U32 R6, RZ, RZ, R4 ;  /* 0x000000ffff067224 */ /* 0x001fe400078e0004 */
[----:B------:R-:W-:-:S07]  /*0e70*/  IMAD.MOV.U32 R7, RZ, RZ, R5 ;  /* 0x000000ffff077224 */ /* 0x000fce00078e0005 */
.L_x_17:
[----:B------:R-:W-:Y:S05]  /*0e80*/  BSYNC.RECONVERGENT B0 ;  /* 0x0000000000007941 */ /* 0x000fea0003800200 */
.L_x_16:
[----:B------:R-:W-:-:S04]  /*0e90*/  ISETP.LT.U32.AND P1, PT, R27, R0, PT ;  /* 0x000000001b00720c */ /* 0x000fc80003f21070 */
[----:B------:R-:W-:-:S13]  /*0ea0*/  ISETP.LT.U32.OR.EX P0, PT, R3, R2, P0, P1 ;  /* 0x000000020300720c */ /* 0x000fda0000701510 */
[----:B------:R-:W-:Y:S05]  /*0eb0*/  @!P0 EXIT ;  /* 0x000000000000894d */ /* 0x000fea0003800000 */
[----:B------:R-:W2:Y:S04]  /*0ec0*/  LDG.E.64 R2, desc[UR4][R6.64+-0x10] ;  /* 0xfffff00406027981 */ /* 0x000ea8000c1e1b00 */
[----:B------:R-:W3:Y:S04]  /*0ed0*/  LDG.E.64 R4, desc[UR4][R6.64+-0x8] ;  /* 0xfffff80406047981 */ /* 0x000ee8000c1e1b00 */
[----:B------:R-:W4:Y:S04]  /*0ee0*/  LDG.E.64 R8, desc[UR4][R6.64] ;  /* 0x0000000406087981 */ /* 0x000f28000c1e1b00 */
[----:B------:R-:W4:Y:S01]  /*0ef0*/  LDG.E.64 R10, desc[UR4][R6.64+0x8] ;  /* 0x00000804060a7981 */ /* 0x000f22000c1e1b00 */
        /* <DEDUP_REMOVED lines=8> */
[----:B------:R-:W-:-:S04]  /*0f80*/  IADD3 R8, P0, PT, R10, R4, RZ ;  /* 0x000000040a087210 */ /* 0x000fc80007f1e0ff */
[----:B------:R-:W-:Y:S01]  /*0f90*/  STG.E.64 desc[UR4][R6.64], R4 ;  /* 0x0000000406007986 */ /* 0x000fe2000c101b04 */
[----:B------:R-:W-:-:S05]  /*0fa0*/  IMAD.X R9, R11, 0x1, R5, P0 ;  /* 0x000000010b097824 */ /* 0x000fca00000e0605 */
[----:B------:R-:W-:Y:S01]  /*0fb0*/  STG.E.64 desc[UR4][R6.64+0x8], R8 ;  /* 0x0000080806007986 */ /* 0x000fe2000c101b04 */
[----:B------:R-:W-:Y:S05]  /*0fc0*/  EXIT ;  /* 0x000000000000794d */ /* 0x000fea0003800000 */
.L_x_18:
        /* <DEDUP_REMOVED lines=11> */
.L_x_23:


//--------------------- .text._Z11kernel_initPiPmm --------------------------
	.section	.text._Z11kernel_initPiPmm,"ax",@progbits
	.align	128
        .global         _Z11kernel_initPiPmm
        .type           _Z11kernel_initPiPmm,@function
        .size           _Z11kernel_initPiPmm,(.L_x_24 - _Z11kernel_initPiPmm)
        .other          _Z11kernel_initPiPmm,@"STO_CUDA_ENTRY STV_DEFAULT"
_Z11kernel_initPiPmm:
.text._Z11kernel_initPiPmm:
        /* <DEDUP_REMOVED lines=9> */
[----:B------:R-:W0:Y:S01]  /*0090*/  LDCU.128 UR8, c[0x0][0x380] ;  /* 0x00007000ff0877ac */ /* 0x000e220008000c00 */
[----:B------:R-:W1:Y:S01]  /*00a0*/  LDCU.64 UR4, c[0x0][0x358] ;  /* 0x00006b00ff0477ac */ /* 0x000e620008000a00 */
[----:B0-----:R-:W-:-:S04]  /*00b0*/  LEA R2, P0, R0, UR8, 0x2 ;  /* 0x0000000800027c11 */ /* 0x001fc8000f8010ff */
[----:B------:R-:W-:-:S05]  /*00c0*/  LEA.HI.X R3, R0, UR9, RZ, 0x2, P0 ;  /* 0x0000000900037c11 */ /* 0x000fca00080f14ff */
[----:B-1----:R-:W2:Y:S01]  /*00d0*/  LDG.E R2, desc[UR4][R2.64] ;  /* 0x0000000402027981 */ /* 0x002ea2000c1e1900 */
[----:B------:R-:W-:Y:S01]  /*00e0*/  LEA R6, P1, R0, UR10, 0x3 ;  /* 0x0000000a00067c11 */ /* 0x000fe2000f8218ff */
[----:B------:R-:W-:-:S03]  /*00f0*/  IMAD.MOV.U32 R5, RZ, RZ, RZ ;  /* 0x000000ffff057224 */ /* 0x000fc600078e00ff */
[----:B------:R-:W-:Y:S02]  /*0100*/  LEA.HI.X R7, R0, UR11, RZ, 0x3, P1 ;  /* 0x0000000b00077c11 */ /* 0x000fe400088f1cff */
[----:B--2---:R-:W-:-:S04]  /*0110*/  ISETP.GT.AND P0, PT, R2, RZ, PT ;  /* 0x000000ff0200720c */ /* 0x004fc80003f04270 */
[----:B------:R-:W-:-:S05]  /*0120*/  SEL R4, RZ, 0x1, !P0 ;  /* 0x00000001ff047807 */ /* 0x000fca0004000000 */
[----:B------:R-:W-:Y:S01]  /*0130*/  STG.E.64 desc[UR4][R6.64], R4 ;  /* 0x0000000406007986 */ /* 0x000fe2000c101b04 */
[----:B------:R-:W-:Y:S05]  /*0140*/  EXIT ;  /* 0x000000000000794d */ /* 0x000fea0003800000 */
.L_x_19:
        /* <DEDUP_REMOVED lines=11> */
.L_x_24:


//--------------------- .nv.shared.reserved.0     --------------------------
	.section	.nv.shared.reserved.0,"aw",@nobits
	.weak		__nv_reservedSMEM_offset_0_alias
	.size		__nv_reservedSMEM_offset_0_alias, 0, 64
	.other		__nv_reservedSMEM_offset_0_alias,@"STO_CUDA_RESERVED_SHARED STV_DEFAULT"
__nv_reservedSMEM_offset_0_alias:
	.zero		0
	.zero		64


//--------------------- .nv.constant0._Z15kernel_debubblePiPmS_m --------------------------
	.section	.nv.constant0._Z15kernel_debubblePiPmS_m,"a",@progbits
	.sectionflags	@""
	.align	4
.nv.constant0._Z15kernel_debubblePiPmS_m:
	.zero		928


//--------------------- .nv.constant0._Z16kernel_add_blockPmS_mm --------------------------
	.section	.nv.constant0._Z16kernel_add_blockPmS_mm,"a",@progbits
	.sectionflags	@""
	.align	4
.nv.constant0._Z16kernel_add_blockPmS_mm:
	.zero		928


//--------------------- .nv.constant0._Z16kernel_acc_blockPmS_mm --------------------------
	.section	.nv.constant0._Z16kernel_acc_blockPmS_mm,"a",@progbits
	.sectionflags	@""
	.align	4
.nv.constant0._Z16kernel_acc_blockPmS_mm:
	.zero		928


//--------------------- .nv.constant0._Z10kernel_accPmmm --------------------------
	.section	.nv.constant0._Z10kernel_accPmmm,"a",@progbits
	.sectionflags	@""
	.align	4
.nv.constant0._Z10kernel_accPmmm:
	.zero		920


//--------------------- .nv.constant0._Z11kernel_initPiPmm --------------------------
	.section	.nv.constant0._Z11kernel_initPiPmm,"a",@progbits
	.sectionflags	@""
	.align	4
.nv.constant0._Z11kernel_initPiPmm:
	.zero		920


//--------------------- SYMBOLS --------------------------

	.type		.nv.reservedSmem.offset0,@object
	.size		.nv.reservedSmem.offset0,0x4
